	.target	sm_90a

	.elftype	@"ET_EXEC"


//--------------------- .note.nv.tkinfo           --------------------------
	.section	.note.nv.tkinfo,"",@"SHT_NOTE"
	.sectionflags	@"SHF_NOTE_NV_TKINFO"
	.tkinfo
        /*0018*/ 	.word	0x00000002
        /*0030*/ 	.string	""
        /*0030*/ 	.string	"ptxas"
        /*0030*/ 	.string	"Cuda compilation tools, release 13.0, V13.0.88"
        /*0030*/ 	.string	"Build cuda_13.0.r13.0/compiler.36424714_0"
        /*0030*/ 	.string	"-arch sm_90a -m 64 "



//--------------------- .note.nv.cuinfo           --------------------------
	.section	.note.nv.cuinfo,"",@"SHT_NOTE"
	.sectionflags	@"SHF_NOTE_NV_CUINFO"
        /*0018*/ 	.short	0x0002
        /*001a*/ 	.short	0x005a
        /*001c*/ 	.short	0x0082
	.zero		2


//--------------------- .nv.info                  --------------------------
	.section	.nv.info,"",@"SHT_CUDA_INFO"
	.align	4


	//----- nvinfo : EIATTR_REGCOUNT
	.align		4
        /*0000*/ 	.byte	0x04, 0x2f
        /*0002*/ 	.short	(.L_15 - .L_14)
	.align		4
.L_14:
        /*0004*/ 	.word	index@(_ZN7cutlass13device_kernelINS_4gemm6kernel13GemmUniversalIN4cute5tupleIJiiiiEEENS1_10collective13CollectiveMmaINS1_34MainloopSm90TmaGmmaWarpSpecializedILi3ENS5_IJNS4_1CILi2EEENSA_ILi1EEESC_EEENS1_35KernelTmaWarpSpecializedCooperativeEEENS5_IJNSA_ILi256EEESG_NSA_ILi128EEEEEENS_10bfloat16_tENS5_IJlSC_lEEESJ_SK_NS4_8TiledMMAINS4_8MMA_AtomIJNS4_4SM904GMMA28MMA_64x256x16_F32BF16BF16_SSILNSO_5MajorE0ELSQ_0ELNSO_7ScaleInE1ELSR_1EEEEEENS4_6LayoutISD_NS5_IJSC_NSA_ILi0EEESV_EEEEENS5_IJNS4_10UnderscoreESY_SY_EEEEENS4_13SM90_TMA_LOADENS4_14ComposedLayoutINS4_7SwizzleILi3ELi4ELi3EEENS4_18smem_ptr_flag_bitsILi16EEENSU_INS5_IJNSA_ILi8EEENSA_ILi64EEEEEENS5_IJS18_SC_EEEEEEEvNS4_8identityENS4_23SM90_TMA_LOAD_MULTICASTES1C_vS1D_EENS_8epilogue10collective6detail29Sm90TmaWarpSpecializedAdapterINS1H_15DefaultEpilogueISJ_SK_SK_NS1G_6thread17LinearCombinationISJ_Li1EffLNS1L_9ScaleType4KindE0ELNS_15FloatRoundStyleE2ESJ_EENS1_15EpilogueDefaultEEEEEvvEEEEvNT_6ParamsE)
        /*0008*/ 	.word	0x000000a8


	//----- nvinfo : EIATTR_FRAME_SIZE
	.align		4
.L_15:
        /*000c*/ 	.byte	0x04, 0x11
        /*000e*/ 	.short	(.L_17 - .L_16)
	.align		4
.L_16:
        /*0010*/ 	.word	index@(_ZN7cutlass13device_kernelINS_4gemm6kernel13GemmUniversalIN4cute5tupleIJiiiiEEENS1_10collective13CollectiveMmaINS1_34MainloopSm90TmaGmmaWarpSpecializedILi3ENS5_IJNS4_1CILi2EEENSA_ILi1EEESC_EEENS1_35KernelTmaWarpSpecializedCooperativeEEENS5_IJNSA_ILi256EEESG_NSA_ILi128EEEEEENS_10bfloat16_tENS5_IJlSC_lEEESJ_SK_NS4_8TiledMMAINS4_8MMA_AtomIJNS4_4SM904GMMA28MMA_64x256x16_F32BF16BF16_SSILNSO_5MajorE0ELSQ_0ELNSO_7ScaleInE1ELSR_1EEEEEENS4_6LayoutISD_NS5_IJSC_NSA_ILi0EEESV_EEEEENS5_IJNS4_10UnderscoreESY_SY_EEEEENS4_13SM90_TMA_LOADENS4_14ComposedLayoutINS4_7SwizzleILi3ELi4ELi3EEENS4_18smem_ptr_flag_bitsILi16EEENSU_INS5_IJNSA_ILi8EEENSA_ILi64EEEEEENS5_IJS18_SC_EEEEEEEvNS4_8identityENS4_23SM90_TMA_LOAD_MULTICASTES1C_vS1D_EENS_8epilogue10collective6detail29Sm90TmaWarpSpecializedAdapterINS1H_15DefaultEpilogueISJ_SK_SK_NS1G_6thread17LinearCombinationISJ_Li1EffLNS1L_9ScaleType4KindE0ELNS_15FloatRoundStyleE2ESJ_EENS1_15EpilogueDefaultEEEEEvvEEEEvNT_6ParamsE)
        /*0014*/ 	.word	0x00000cf8


	//----- nvinfo : EIATTR_MIN_STACK_SIZE
	.align		4
.L_17:
        /*0018*/ 	.byte	0x04, 0x12
        /*001a*/ 	.short	(.L_19 - .L_18)
	.align		4
.L_18:
        /*001c*/ 	.word	index@(_ZN7cutlass13device_kernelINS_4gemm6kernel13GemmUniversalIN4cute5tupleIJiiiiEEENS1_10collective13CollectiveMmaINS1_34MainloopSm90TmaGmmaWarpSpecializedILi3ENS5_IJNS4_1CILi2EEENSA_ILi1EEESC_EEENS1_35KernelTmaWarpSpecializedCooperativeEEENS5_IJNSA_ILi256EEESG_NSA_ILi128EEEEEENS_10bfloat16_tENS5_IJlSC_lEEESJ_SK_NS4_8TiledMMAINS4_8MMA_AtomIJNS4_4SM904GMMA28MMA_64x256x16_F32BF16BF16_SSILNSO_5MajorE0ELSQ_0ELNSO_7ScaleInE1ELSR_1EEEEEENS4_6LayoutISD_NS5_IJSC_NSA_ILi0EEESV_EEEEENS5_IJNS4_10UnderscoreESY_SY_EEEEENS4_13SM90_TMA_LOADENS4_14ComposedLayoutINS4_7SwizzleILi3ELi4ELi3EEENS4_18smem_ptr_flag_bitsILi16EEENSU_INS5_IJNSA_ILi8EEENSA_ILi64EEEEEENS5_IJS18_SC_EEEEEEEvNS4_8identityENS4_23SM90_TMA_LOAD_MULTICASTES1C_vS1D_EENS_8epilogue10collective6detail29Sm90TmaWarpSpecializedAdapterINS1H_15DefaultEpilogueISJ_SK_SK_NS1G_6thread17LinearCombinationISJ_Li1EffLNS1L_9ScaleType4KindE0ELNS_15FloatRoundStyleE2ESJ_EENS1_15EpilogueDefaultEEEEEvvEEEEvNT_6ParamsE)
        /*0020*/ 	.word	0x00000cf8
.L_19:


//--------------------- .nv.compat                --------------------------
	.section	.nv.compat,"",@"SHT_CUDA_COMPAT_INFO"
	.align	4
        /*0000*/ 	.byte	0x02, 0x09, 0x01, 0x00, 0x02, 0x02, 0x04, 0x00, 0x02, 0x05, 0x05, 0x00, 0x03, 0x07, 0x01, 0x01
        /*0010*/ 	.byte	0x02, 0x03, 0x01, 0x00, 0x02, 0x06, 0x01, 0x00, 0x04, 0x0b, 0x08, 0x00, 0x00, 0x00, 0x00, 0x00
        /*0020*/ 	.byte	0x00, 0x00, 0x00, 0x00


//--------------------- .nv.info._ZN7cutlass13device_kernelINS_4gemm6kernel13GemmUniversalIN4cute5tupleIJiiiiEEENS1_10collective13CollectiveMmaINS1_34MainloopSm90TmaGmmaWarpSpecializedILi3ENS5_IJNS4_1CILi2EEENSA_ILi1EEESC_EEENS1_35KernelTmaWarpSpecializedCooperativeEEENS5_IJNSA_ILi256EEESG_NSA_ILi128EEEEEENS_10bfloat16_tENS5_IJlSC_lEEESJ_SK_NS4_8TiledMMAINS4_8MMA_AtomIJNS4_4SM904GMMA28MMA_64x256x16_F32BF16BF16_SSILNSO_5MajorE0ELSQ_0ELNSO_7ScaleInE1ELSR_1EEEEEENS4_6LayoutISD_NS5_IJSC_NSA_ILi0EEESV_EEEEENS5_IJNS4_10UnderscoreESY_SY_EEEEENS4_13SM90_TMA_LOADENS4_14ComposedLayoutINS4_7SwizzleILi3ELi4ELi3EEENS4_18smem_ptr_flag_bitsILi16EEENSU_INS5_IJNSA_ILi8EEENSA_ILi64EEEEEENS5_IJS18_SC_EEEEEEEvNS4_8identityENS4_23SM90_TMA_LOAD_MULTICASTES1C_vS1D_EENS_8epilogue10collective6detail29Sm90TmaWarpSpecializedAdapterINS1H_15DefaultEpilogueISJ_SK_SK_NS1G_6thread17LinearCombinationISJ_Li1EffLNS1L_9ScaleType4KindE0ELNS_15FloatRoundStyleE2ESJ_EENS1_15EpilogueDefaultEEEEEvvEEEEvNT_6ParamsE --------------------------
	.section	.nv.info._ZN7cutlass13device_kernelINS_4gemm6kernel13GemmUniversalIN4cute5tupleIJiiiiEEENS1_10collective13CollectiveMmaINS1_34MainloopSm90TmaGmmaWarpSpecializedILi3ENS5_IJNS4_1CILi2EEENSA_ILi1EEESC_EEENS1_35KernelTmaWarpSpecializedCooperativeEEENS5_IJNSA_ILi256EEESG_NSA_ILi128EEEEEENS_10bfloat16_tENS5_IJlSC_lEEESJ_SK_NS4_8TiledMMAINS4_8MMA_AtomIJNS4_4SM904GMMA28MMA_64x256x16_F32BF16BF16_SSILNSO_5MajorE0ELSQ_0ELNSO_7ScaleInE1ELSR_1EEEEEENS4_6LayoutISD_NS5_IJSC_NSA_ILi0EEESV_EEEEENS5_IJNS4_10UnderscoreESY_SY_EEEEENS4_13SM90_TMA_LOADENS4_14ComposedLayoutINS4_7SwizzleILi3ELi4ELi3EEENS4_18smem_ptr_flag_bitsILi16EEENSU_INS5_IJNSA_ILi8EEENSA_ILi64EEEEEENS5_IJS18_SC_EEEEEEEvNS4_8identityENS4_23SM90_TMA_LOAD_MULTICASTES1C_vS1D_EENS_8epilogue10collective6detail29Sm90TmaWarpSpecializedAdapterINS1H_15DefaultEpilogueISJ_SK_SK_NS1G_6thread17LinearCombinationISJ_Li1EffLNS1L_9ScaleType4KindE0ELNS_15FloatRoundStyleE2ESJ_EENS1_15EpilogueDefaultEEEEEvvEEEEvNT_6ParamsE,"",@"SHT_CUDA_INFO"
	.sectionflags	@""
	.align	4


	//----- nvinfo : EIATTR_CUDA_API_VERSION
	.align		4
        /*0000*/ 	.byte	0x04, 0x37
        /*0002*/ 	.short	(.L_21 - .L_20)
.L_20:
        /*0004*/ 	.word	0x00000082


	//----- nvinfo : EIATTR_KPARAM_INFO
	.align		4
.L_21:
        /*0008*/ 	.byte	0x04, 0x17
        /*000a*/ 	.short	(.L_23 - .L_22)
.L_22:
        /*000c*/ 	.word	0x00000000
        /*0010*/ 	.short	0x0000
        /*0012*/ 	.short	0x0070
        /*0014*/ 	.byte	0x00, 0xf0, 0x01, 0x10


	//----- nvinfo : EIATTR_SPARSE_MMA_MASK
	.align		4
.L_23:
        /*0018*/ 	.byte	0x03, 0x50
        /*001a*/ 	.short	0x0000


	//----- nvinfo : EIATTR_MAXREG_COUNT
	.align		4
        /*001c*/ 	.byte	0x03, 0x1b
        /*001e*/ 	.short	0x00a8


	//----- nvinfo : EIATTR_NUM_BARRIERS
	.align		4
        /*0020*/ 	.byte	0x02, 0x4c
        /*0022*/ 	.byte	0x01
	.zero		1


	//----- nvinfo : EIATTR_EXTERNS
	.align		4
        /*0024*/ 	.byte	0x04, 0x0f
        /*0026*/ 	.short	(.L_25 - .L_24)


	//   ....[0]....
	.align		4
.L_24:
        /*0028*/ 	.word	index@(__assertfail)


	//----- nvinfo : EIATTR_ANNOTATIONS
	.align		4
.L_25:
        /*002c*/ 	.byte	0x04, 0x55
        /*002e*/ 	.short	(.L_27 - .L_26)


	//   ....[0]....
.L_26:
        /*0030*/ 	.word	0x00000001
        /*0034*/ 	.byte	0xe0, 0x09, 0x00, 0x00, 0x01, 0x00, 0x00, 0x00, 0xf0, 0x09, 0x00, 0x00, 0x01, 0x00, 0x00, 0x00
        /* <DEDUP_REMOVED lines=1385> */
        /*56d4*/ 	.byte	0x40, 0x31, 0x02, 0x00, 0x01, 0x00, 0x00, 0x00, 0x60, 0x31, 0x02, 0x00


	//----- nvinfo : EIATTR_MERCURY_ISA_VERSION
	.align		4
.L_27:
        /*56e0*/ 	.byte	0x03, 0x5f
        /*56e2*/ 	.short	0x0101


	//----- nvinfo : EIATTR_INT_WARP_WIDE_INSTR_OFFSETS
	.align		4
        /*56e4*/ 	.byte	0x04, 0x31
        /*56e6*/ 	.short	(.L_29 - .L_28)


	//   ....[0]....
.L_28:
        /*56e8*/ 	.word	0x00000560


	//   ....[1]....
        /*56ec*/ 	.word	0x00000570


	//   ....[2]....
        /*56f0*/ 	.word	0x000006e0


	//----- nvinfo : EIATTR_COOP_GROUP_MASK_REGIDS
	.align		4
.L_29:
        /*56f4*/ 	.byte	0x04, 0x29
        /*56f6*/ 	.short	(.L_31 - .L_30)


	//   ....[0]....
.L_30:
        /*56f8*/ 	.word	0xffffffff


	//   ....[1]....
        /*56fc*/ 	.word	0xffffffff


	//   ....[2]....
        /*5700*/ 	.word	0xffffffff


	//   ....[3]....
        /*5704*/ 	.word	0xffffffff


	//   ....[4]....
        /*5708*/ 	.word	0xffffffff


	//   ....[5]....
        /*570c*/ 	.word	0xffffffff


	//----- nvinfo : EIATTR_COOP_GROUP_INSTR_OFFSETS
	.align		4
.L_31:
        /*5710*/ 	.byte	0x04, 0x28
        /*5712*/ 	.short	(.L_33 - .L_32)


	//   ....[0]....
.L_32:
        /*5714*/ 	.word	0x00000070


	//   ....[1]....
        /*5718*/ 	.word	0x00000080


	//   ....[2]....
        /*571c*/ 	.word	0x000001a0


	//   ....[3]....
        /*5720*/ 	.word	0x000003b0


	//   ....[4]....
        /*5724*/ 	.word	0x00000820


	//   ....[5]....
        /*5728*/ 	.word	0x000013f0


	//----- nvinfo : EIATTR_REG_RECONFIG
	.align		4
.L_33:
        /*572c*/ 	.byte	0x01, 0x54
	.zero		2


	//----- nvinfo : EIATTR_SYSCALL_OFFSETS
	.align		4
        /*5730*/ 	.byte	0x04, 0x46
        /*5732*/ 	.short	(.L_35 - .L_34)


	//   ....[0]....
.L_34:
        /*5734*/ 	.word	0x000015a0


	//----- nvinfo : EIATTR_MBARRIER_INSTR_OFFSETS
	.align		4
.L_35:
        /*5738*/ 	.byte	0x04, 0x39
        /*573a*/ 	.short	(.L_37 - .L_36)


	//   ....[0]....
.L_36:
        /*573c*/ 	.word	0x00000320
        /*5740*/ 	.word	0x000000ff
        /*5744*/ 	.word	0x00000000
        /*5748*/ 	.short	0x0100
        /*574a*/ 	.byte	0x08
	.zero		1


	//   ....[1]....
        /*574c*/ 	.word	0x00000330
        /*5750*/ 	.word	0x000000ff
        /*5754*/ 	.word	0x00000018
        /*5758*/ 	.short	0x0100
        /*575a*/ 	.byte	0x08
	.zero		1


	//   ....[2]....
        /*575c*/ 	.word	0x00000340
        /*5760*/ 	.word	0x000000ff
        /*5764*/ 	.word	0x00000008
        /*5768*/ 	.short	0x0100
        /*576a*/ 	.byte	0x08
	.zero		1


	//   ....[3]....
        /*576c*/ 	.word	0x00000350
        /*5770*/ 	.word	0x000000ff
        /*5774*/ 	.word	0x00000020
        /*5778*/ 	.short	0x0100
        /*577a*/ 	.byte	0x08
	.zero		1


	//   ....[4]....
        /*577c*/ 	.word	0x00000360
        /*5780*/ 	.word	0x000000ff
        /*5784*/ 	.word	0x00000010
        /*5788*/ 	.short	0x0100
        /*578a*/ 	.byte	0x08
	.zero		1


	//   ....[5]....
        /*578c*/ 	.word	0x00000370
        /*5790*/ 	.word	0x000000ff
        /*5794*/ 	.word	0x00000028
        /*5798*/ 	.short	0x0100
        /*579a*/ 	.byte	0x08
	.zero		1


	//   ....[6]....
        /*579c*/ 	.word	0x00000750
        /*57a0*/ 	.word	0x000000ff
        /*57a4*/ 	.word	0x00000040
        /*57a8*/ 	.short	0x0100
        /*57aa*/ 	.byte	0x06
	.zero		1


	//   ....[7]....
        /*57ac*/ 	.word	0x00000780
        /*57b0*/ 	.word	0x000000ff
        /*57b4*/ 	.word	0x00000048
        /*57b8*/ 	.short	0x0100
        /*57ba*/ 	.byte	0x06
	.zero		1


	//   ....[8]....
        /*57bc*/ 	.word	0x00001680
        /*57c0*/ 	.word	0x00000004
        /*57c4*/ 	.word	0x00000000
        /*57c8*/ 	.short	0x010a
        /*57ca*/ 	.byte	0x3f
	.zero		1


	//   ....[9]....
        /*57cc*/ 	.word	0x000016c0
        /*57d0*/ 	.word	0x00000004
        /*57d4*/ 	.word	0x00000000
        /*57d8*/ 	.short	0x010a
        /*57da*/ 	.byte	0x3f
	.zero		1


	//   ....[10]....
        /*57dc*/ 	.word	0x00008d00
        /*57e0*/ 	.word	0x00000003
        /*57e4*/ 	.word	0x00000000
        /*57e8*/ 	.short	0x010a
        /*57ea*/ 	.byte	0x3f
	.zero		1


	//   ....[11]....
        /*57ec*/ 	.word	0x00008d40
        /*57f0*/ 	.word	0x00000003
        /*57f4*/ 	.word	0x00000000
        /*57f8*/ 	.short	0x010a
        /*57fa*/ 	.byte	0x3f
	.zero		1


	//   ....[12]....
        /*57fc*/ 	.word	0x00010e00
        /*5800*/ 	.word	0x00000003
        /*5804*/ 	.word	0x00000000
        /*5808*/ 	.short	0x0101
        /*580a*/ 	.byte	0x3f
	.zero		1


	//   ....[13]....
        /*580c*/ 	.word	0x00011030
        /*5810*/ 	.word	0x00000000
        /*5814*/ 	.word	0x00000000
        /*5818*/ 	.short	0x0101
        /*581a*/ 	.byte	0x3f
	.zero		1


	//   ....[14]....
        /*581c*/ 	.word	0x00022c10
        /*5820*/ 	.word	0x0000000f
        /*5824*/ 	.word	0x00000018
        /*5828*/ 	.short	0x010a
        /*582a*/ 	.byte	0x3f
	.zero		1


	//   ....[15]....
        /*582c*/ 	.word	0x00023060
        /*5830*/ 	.word	0x00000002
        /*5834*/ 	.word	0x00000048
        /*5838*/ 	.short	0x0101
        /*583a*/ 	.byte	0x3f
	.zero		1


	//   ....[16]....
        /*583c*/ 	.word	0x00023860
        /*5840*/ 	.word	0x00000003
        /*5844*/ 	.word	0x00000000
        /*5848*/ 	.short	0x010a
        /*584a*/ 	.byte	0x3f
	.zero		1


	//   ....[17]....
        /*584c*/ 	.word	0x000238f0
        /*5850*/ 	.word	0x00000003
        /*5854*/ 	.word	0x00000000
        /*5858*/ 	.short	0x010a
        /*585a*/ 	.byte	0x3f
	.zero		1


	//   ....[18]....
        /*585c*/ 	.word	0x00023980
        /*5860*/ 	.word	0x00000003
        /*5864*/ 	.word	0x00000000
        /*5868*/ 	.short	0x010a
        /*586a*/ 	.byte	0x3f
	.zero		1


	//   ....[19]....
        /*586c*/ 	.word	0x000239e0
        /*5870*/ 	.word	0x00000004
        /*5874*/ 	.word	0x00000000
        /*5878*/ 	.short	0x010a
        /*587a*/ 	.byte	0x3f
	.zero		1


	//   ....[20]....
        /*587c*/ 	.word	0x00023a30
        /*5880*/ 	.word	0x00000003
        /*5884*/ 	.word	0x00000000
        /*5888*/ 	.short	0x010a
        /*588a*/ 	.byte	0x3f
	.zero		1


	//   ....[21]....
        /*588c*/ 	.word	0x00023b00
        /*5890*/ 	.word	0x0000000f
        /*5894*/ 	.word	0x00000018
        /*5898*/ 	.short	0x010a
        /*589a*/ 	.byte	0x3f
	.zero		1


	//   ....[22]....
        /*589c*/ 	.word	0x00023bd0
        /*58a0*/ 	.word	0x00000003
        /*58a4*/ 	.word	0x00000000
        /*58a8*/ 	.short	0x010a
        /*58aa*/ 	.byte	0x3f
	.zero		1


	//   ....[23]....
        /*58ac*/ 	.word	0x00023c20
        /*58b0*/ 	.word	0x00000003
        /*58b4*/ 	.word	0x00000000
        /*58b8*/ 	.short	0x010a
        /*58ba*/ 	.byte	0x3f
	.zero		1


	//----- nvinfo : EIATTR_NUM_MBARRIERS
	.align		4
.L_37:
        /*58bc*/ 	.byte	0x03, 0x38
        /*58be*/ 	.short	0x0008


	//----- nvinfo : EIATTR_EXIT_INSTR_OFFSETS
	.align		4
        /*58c0*/ 	.byte	0x04, 0x1c
        /*58c2*/ 	.short	(.L_39 - .L_38)


	//   ....[0]....
.L_38:
        /*58c4*/ 	.word	0x00000a80


	//   ....[1]....
        /*58c8*/ 	.word	0x00001310


	//   ....[2]....
        /*58cc*/ 	.word	0x00022280


	//   ....[3]....
        /*58d0*/ 	.word	0x000228a0


	//   ....[4]....
        /*58d4*/ 	.word	0x000239d0


	//----- nvinfo : EIATTR_MAX_THREADS
	.align		4
.L_39:
        /*58d8*/ 	.byte	0x04, 0x05
        /*58da*/ 	.short	(.L_41 - .L_40)
.L_40:
        /*58dc*/ 	.word	0x00000180
        /*58e0*/ 	.word	0x00000001
        /*58e4*/ 	.word	0x00000001


	//----- nvinfo : EIATTR_CRS_STACK_SIZE
	.align		4
.L_41:
        /*58e8*/ 	.byte	0x04, 0x1e
        /*58ea*/ 	.short	(.L_43 - .L_42)
.L_42:
        /*58ec*/ 	.word	0x00000000


	//----- nvinfo : EIATTR_CBANK_PARAM_SIZE
	.align		4
.L_43:
        /*58f0*/ 	.byte	0x03, 0x19
        /*58f2*/ 	.short	0x0470


	//----- nvinfo : EIATTR_PARAM_CBANK
	.align		4
        /*58f4*/ 	.byte	0x04, 0x0a
        /*58f6*/ 	.short	(.L_45 - .L_44)
	.align		4
.L_44:
        /*58f8*/ 	.word	index@(.nv.constant0._ZN7cutlass13device_kernelINS_4gemm6kernel13GemmUniversalIN4cute5tupleIJiiiiEEENS1_10collective13CollectiveMmaINS1_34MainloopSm90TmaGmmaWarpSpecializedILi3ENS5_IJNS4_1CILi2EEENSA_ILi1EEESC_EEENS1_35KernelTmaWarpSpecializedCooperativeEEENS5_IJNSA_ILi256EEESG_NSA_ILi128EEEEEENS_10bfloat16_tENS5_IJlSC_lEEESJ_SK_NS4_8TiledMMAINS4_8MMA_AtomIJNS4_4SM904GMMA28MMA_64x256x16_F32BF16BF16_SSILNSO_5MajorE0ELSQ_0ELNSO_7ScaleInE1ELSR_1EEEEEENS4_6LayoutISD_NS5_IJSC_NSA_ILi0EEESV_EEEEENS5_IJNS4_10UnderscoreESY_SY_EEEEENS4_13SM90_TMA_LOADENS4_14ComposedLayoutINS4_7SwizzleILi3ELi4ELi3EEENS4_18smem_ptr_flag_bitsILi16EEENSU_INS5_IJNSA_ILi8EEENSA_ILi64EEEEEENS5_IJS18_SC_EEEEEEEvNS4_8identityENS4_23SM90_TMA_LOAD_MULTICASTES1C_vS1D_EENS_8epilogue10collective6detail29Sm90TmaWarpSpecializedAdapterINS1H_15DefaultEpilogueISJ_SK_SK_NS1G_6thread17LinearCombinationISJ_Li1EffLNS1L_9ScaleType4KindE0ELNS_15FloatRoundStyleE2ESJ_EENS1_15EpilogueDefaultEEEEEvvEEEEvNT_6ParamsE)
        /*58fc*/ 	.short	0x0210
        /*58fe*/ 	.short	0x0470


	//----- nvinfo : EIATTR_SW_WAR
	.align		4
.L_45:
        /*5900*/ 	.byte	0x04, 0x36
        /*5902*/ 	.short	(.L_47 - .L_46)
.L_46:
        /*5904*/ 	.word	0x00000008
.L_47:


//--------------------- .nv.callgraph             --------------------------
	.section	.nv.callgraph,"",@"SHT_CUDA_CALLGRAPH"
	.align	4
	.sectionentsize	8
	.align		4
        /*0000*/ 	.word	0x00000000
	.align		4
        /*0004*/ 	.word	0xffffffff
	.align		4
        /*0008*/ 	.word	index@(_ZN7cutlass13device_kernelINS_4gemm6kernel13GemmUniversalIN4cute5tupleIJiiiiEEENS1_10collective13CollectiveMmaINS1_34MainloopSm90TmaGmmaWarpSpecializedILi3ENS5_IJNS4_1CILi2EEENSA_ILi1EEESC_EEENS1_35KernelTmaWarpSpecializedCooperativeEEENS5_IJNSA_ILi256EEESG_NSA_ILi128EEEEEENS_10bfloat16_tENS5_IJlSC_lEEESJ_SK_NS4_8TiledMMAINS4_8MMA_AtomIJNS4_4SM904GMMA28MMA_64x256x16_F32BF16BF16_SSILNSO_5MajorE0ELSQ_0ELNSO_7ScaleInE1ELSR_1EEEEEENS4_6LayoutISD_NS5_IJSC_NSA_ILi0EEESV_EEEEENS5_IJNS4_10UnderscoreESY_SY_EEEEENS4_13SM90_TMA_LOADENS4_14ComposedLayoutINS4_7SwizzleILi3ELi4ELi3EEENS4_18smem_ptr_flag_bitsILi16EEENSU_INS5_IJNSA_ILi8EEENSA_ILi64EEEEEENS5_IJS18_SC_EEEEEEEvNS4_8identityENS4_23SM90_TMA_LOAD_MULTICASTES1C_vS1D_EENS_8epilogue10collective6detail29Sm90TmaWarpSpecializedAdapterINS1H_15DefaultEpilogueISJ_SK_SK_NS1G_6thread17LinearCombinationISJ_Li1EffLNS1L_9ScaleType4KindE0ELNS_15FloatRoundStyleE2ESJ_EENS1_15EpilogueDefaultEEEEEvvEEEEvNT_6ParamsE)
	.align		4
        /*000c*/ 	.word	index@(__assertfail)
	.align		4
        /*0010*/ 	.word	0x00000000
	.align		4
        /*0014*/ 	.word	0xfffffffe
	.align		4
        /*0018*/ 	.word	0x00000000
	.align		4
        /*001c*/ 	.word	0xfffffffd
	.align		4
        /*0020*/ 	.word	0x00000000
	.align		4
        /*0024*/ 	.word	0xfffffffc


//--------------------- .nv.constant4             --------------------------
	.section	.nv.constant4,"a",@progbits
	.align	8
	.align		8
.nv.constant4:
        /*0000*/ 	.dword	__assertfail
	.align		8
        /*0008*/ 	.dword	__unnamed_1
	.align		8
        /*0010*/ 	.dword	_ZN39_INTERNAL_c7650aca_4_k_cu_8d132415_35444cuda3std3__45__cpo5beginE
	.align		8
        /*0018*/ 	.dword	_ZN39_INTERNAL_c7650aca_4_k_cu_8d132415_35444cuda3std3__45__cpo3endE
	.align		8
        /*0020*/ 	.dword	_ZN39_INTERNAL_c7650aca_4_k_cu_8d132415_35444cuda3std3__45__cpo6cbeginE
	.align		8
        /*0028*/ 	.dword	_ZN39_INTERNAL_c7650aca_4_k_cu_8d132415_35444cuda3std3__45__cpo4cendE
	.align		8
        /*0030*/ 	.dword	_ZN39_INTERNAL_c7650aca_4_k_cu_8d132415_35444cuda3std3__441_GLOBAL__N__c7650aca_4_k_cu_8d132415_35446ignoreE
	.align		8
        /*0038*/ 	.dword	_ZN39_INTERNAL_c7650aca_4_k_cu_8d132415_35444cuda3std3__419piecewise_constructE
	.align		8
        /*0040*/ 	.dword	_ZN39_INTERNAL_c7650aca_4_k_cu_8d132415_35444cuda3std3__48in_placeE
	.align		8
        /*0048*/ 	.dword	_ZN39_INTERNAL_c7650aca_4_k_cu_8d132415_35444cuda3std6ranges3__45__cpo4swapE
	.align		8
        /*0050*/ 	.dword	_ZN39_INTERNAL_c7650aca_4_k_cu_8d132415_35444cuda3std6ranges3__45__cpo9iter_moveE
	.align		8
        /*0058*/ 	.dword	_ZN39_INTERNAL_c7650aca_4_k_cu_8d132415_35444cute7productE
	.align		8
        /*0060*/ 	.dword	_ZN39_INTERNAL_c7650aca_4_k_cu_8d132415_35444cute1_E
	.align		8
        /*0068*/ 	.dword	$str$22
	.align		8
        /*0070*/ 	.dword	$str$23


//--------------------- .text._ZN7cutlass13device_kernelINS_4gemm6kernel13GemmUniversalIN4cute5tupleIJiiiiEEENS1_10collective13CollectiveMmaINS1_34MainloopSm90TmaGmmaWarpSpecializedILi3ENS5_IJNS4_1CILi2EEENSA_ILi1EEESC_EEENS1_35KernelTmaWarpSpecializedCooperativeEEENS5_IJNSA_ILi256EEESG_NSA_ILi128EEEEEENS_10bfloat16_tENS5_IJlSC_lEEESJ_SK_NS4_8TiledMMAINS4_8MMA_AtomIJNS4_4SM904GMMA28MMA_64x256x16_F32BF16BF16_SSILNSO_5MajorE0ELSQ_0ELNSO_7ScaleInE1ELSR_1EEEEEENS4_6LayoutISD_NS5_IJSC_NSA_ILi0EEESV_EEEEENS5_IJNS4_10UnderscoreESY_SY_EEEEENS4_13SM90_TMA_LOADENS4_14ComposedLayoutINS4_7SwizzleILi3ELi4ELi3EEENS4_18smem_ptr_flag_bitsILi16EEENSU_INS5_IJNSA_ILi8EEENSA_ILi64EEEEEENS5_IJS18_SC_EEEEEEEvNS4_8identityENS4_23SM90_TMA_LOAD_MULTICASTES1C_vS1D_EENS_8epilogue10collective6detail29Sm90TmaWarpSpecializedAdapterINS1H_15DefaultEpilogueISJ_SK_SK_NS1G_6thread17LinearCombinationISJ_Li1EffLNS1L_9ScaleType4KindE0ELNS_15FloatRoundStyleE2ESJ_EENS1_15EpilogueDefaultEEEEEvvEEEEvNT_6ParamsE --------------------------
	.section	.text._ZN7cutlass13device_kernelINS_4gemm6kernel13GemmUniversalIN4cute5tupleIJiiiiEEENS1_10collective13CollectiveMmaINS1_34MainloopSm90TmaGmmaWarpSpecializedILi3ENS5_IJNS4_1CILi2EEENSA_ILi1EEESC_EEENS1_35KernelTmaWarpSpecializedCooperativeEEENS5_IJNSA_ILi256EEESG_NSA_ILi128EEEEEENS_10bfloat16_tENS5_IJlSC_lEEESJ_SK_NS4_8TiledMMAINS4_8MMA_AtomIJNS4_4SM904GMMA28MMA_64x256x16_F32BF16BF16_SSILNSO_5MajorE0ELSQ_0ELNSO_7ScaleInE1ELSR_1EEEEEENS4_6LayoutISD_NS5_IJSC_NSA_ILi0EEESV_EEEEENS5_IJNS4_10UnderscoreESY_SY_EEEEENS4_13SM90_TMA_LOADENS4_14ComposedLayoutINS4_7SwizzleILi3ELi4ELi3EEENS4_18smem_ptr_flag_bitsILi16EEENSU_INS5_IJNSA_ILi8EEENSA_ILi64EEEEEENS5_IJS18_SC_EEEEEEEvNS4_8identityENS4_23SM90_TMA_LOAD_MULTICASTES1C_vS1D_EENS_8epilogue10collective6detail29Sm90TmaWarpSpecializedAdapterINS1H_15DefaultEpilogueISJ_SK_SK_NS1G_6thread17LinearCombinationISJ_Li1EffLNS1L_9ScaleType4KindE0ELNS_15FloatRoundStyleE2ESJ_EENS1_15EpilogueDefaultEEEEEvvEEEEvNT_6ParamsE,"ax",@progbits
	.align	128
.text._ZN7cutlass13device_kernelINS_4gemm6kernel13GemmUniversalIN4cute5tupleIJiiiiEEENS1_10collective13CollectiveMmaINS1_34MainloopSm90TmaGmmaWarpSpecializedILi3ENS5_IJNS4_1CILi2EEENSA_ILi1EEESC_EEENS1_35KernelTmaWarpSpecializedCooperativeEEENS5_IJNSA_ILi256EEESG_NSA_ILi128EEEEEENS_10bfloat16_tENS5_IJlSC_lEEESJ_SK_NS4_8TiledMMAINS4_8MMA_AtomIJNS4_4SM904GMMA28MMA_64x256x16_F32BF16BF16_SSILNSO_5MajorE0ELSQ_0ELNSO_7ScaleInE1ELSR_1EEEEEENS4_6LayoutISD_NS5_IJSC_NSA_ILi0EEESV_EEEEENS5_IJNS4_10UnderscoreESY_SY_EEEEENS4_13SM90_TMA_LOADENS4_14ComposedLayoutINS4_7SwizzleILi3ELi4ELi3EEENS4_18smem_ptr_flag_bitsILi16EEENSU_INS5_IJNSA_ILi8EEENSA_ILi64EEEEEENS5_IJS18_SC_EEEEEEEvNS4_8identityENS4_23SM90_TMA_LOAD_MULTICASTES1C_vS1D_EENS_8epilogue10collective6detail29Sm90TmaWarpSpecializedAdapterINS1H_15DefaultEpilogueISJ_SK_SK_NS1G_6thread17LinearCombinationISJ_Li1EffLNS1L_9ScaleType4KindE0ELNS_15FloatRoundStyleE2ESJ_EENS1_15EpilogueDefaultEEEEEvvEEEEvNT_6ParamsE:
        .type           _ZN7cutlass13device_kernelINS_4gemm6kernel13GemmUniversalIN4cute5tupleIJiiiiEEENS1_10collective13CollectiveMmaINS1_34MainloopSm90TmaGmmaWarpSpecializedILi3ENS5_IJNS4_1CILi2EEENSA_ILi1EEESC_EEENS1_35KernelTmaWarpSpecializedCooperativeEEENS5_IJNSA_ILi256EEESG_NSA_ILi128EEEEEENS_10bfloat16_tENS5_IJlSC_lEEESJ_SK_NS4_8TiledMMAINS4_8MMA_AtomIJNS4_4SM904GMMA28MMA_64x256x16_F32BF16BF16_SSILNSO_5MajorE0ELSQ_0ELNSO_7ScaleInE1ELSR_1EEEEEENS4_6LayoutISD_NS5_IJSC_NSA_ILi0EEESV_EEEEENS5_IJNS4_10UnderscoreESY_SY_EEEEENS4_13SM90_TMA_LOADENS4_14ComposedLayoutINS4_7SwizzleILi3ELi4ELi3EEENS4_18smem_ptr_flag_bitsILi16EEENSU_INS5_IJNSA_ILi8EEENSA_ILi64EEEEEENS5_IJS18_SC_EEEEEEEvNS4_8identityENS4_23SM90_TMA_LOAD_MULTICASTES1C_vS1D_EENS_8epilogue10collective6detail29Sm90TmaWarpSpecializedAdapterINS1H_15DefaultEpilogueISJ_SK_SK_NS1G_6thread17LinearCombinationISJ_Li1EffLNS1L_9ScaleType4KindE0ELNS_15FloatRoundStyleE2ESJ_EENS1_15EpilogueDefaultEEEEEvvEEEEvNT_6ParamsE,@function
        .size           _ZN7cutlass13device_kernelINS_4gemm6kernel13GemmUniversalIN4cute5tupleIJiiiiEEENS1_10collective13CollectiveMmaINS1_34MainloopSm90TmaGmmaWarpSpecializedILi3ENS5_IJNS4_1CILi2EEENSA_ILi1EEESC_EEENS1_35KernelTmaWarpSpecializedCooperativeEEENS5_IJNSA_ILi256EEESG_NSA_ILi128EEEEEENS_10bfloat16_tENS5_IJlSC_lEEESJ_SK_NS4_8TiledMMAINS4_8MMA_AtomIJNS4_4SM904GMMA28MMA_64x256x16_F32BF16BF16_SSILNSO_5MajorE0ELSQ_0ELNSO_7ScaleInE1ELSR_1EEEEEENS4_6LayoutISD_NS5_IJSC_NSA_ILi0EEESV_EEEEENS5_IJNS4_10UnderscoreESY_SY_EEEEENS4_13SM90_TMA_LOADENS4_14ComposedLayoutINS4_7SwizzleILi3ELi4ELi3EEENS4_18smem_ptr_flag_bitsILi16EEENSU_INS5_IJNSA_ILi8EEENSA_ILi64EEEEEENS5_IJS18_SC_EEEEEEEvNS4_8identityENS4_23SM90_TMA_LOAD_MULTICASTES1C_vS1D_EENS_8epilogue10collective6detail29Sm90TmaWarpSpecializedAdapterINS1H_15DefaultEpilogueISJ_SK_SK_NS1G_6thread17LinearCombinationISJ_Li1EffLNS1L_9ScaleType4KindE0ELNS_15FloatRoundStyleE2ESJ_EENS1_15EpilogueDefaultEEEEEvvEEEEvNT_6ParamsE,(.L_x_579 - _ZN7cutlass13device_kernelINS_4gemm6kernel13GemmUniversalIN4cute5tupleIJiiiiEEENS1_10collective13CollectiveMmaINS1_34MainloopSm90TmaGmmaWarpSpecializedILi3ENS5_IJNS4_1CILi2EEENSA_ILi1EEESC_EEENS1_35KernelTmaWarpSpecializedCooperativeEEENS5_IJNSA_ILi256EEESG_NSA_ILi128EEEEEENS_10bfloat16_tENS5_IJlSC_lEEESJ_SK_NS4_8TiledMMAINS4_8MMA_AtomIJNS4_4SM904GMMA28MMA_64x256x16_F32BF16BF16_SSILNSO_5MajorE0ELSQ_0ELNSO_7ScaleInE1ELSR_1EEEEEENS4_6LayoutISD_NS5_IJSC_NSA_ILi0EEESV_EEEEENS5_IJNS4_10UnderscoreESY_SY_EEEEENS4_13SM90_TMA_LOADENS4_14ComposedLayoutINS4_7SwizzleILi3ELi4ELi3EEENS4_18smem_ptr_flag_bitsILi16EEENSU_INS5_IJNSA_ILi8EEENSA_ILi64EEEEEENS5_IJS18_SC_EEEEEEEvNS4_8identityENS4_23SM90_TMA_LOAD_MULTICASTES1C_vS1D_EENS_8epilogue10collective6detail29Sm90TmaWarpSpecializedAdapterINS1H_15DefaultEpilogueISJ_SK_SK_NS1G_6thread17LinearCombinationISJ_Li1EffLNS1L_9ScaleType4KindE0ELNS_15FloatRoundStyleE2ESJ_EENS1_15EpilogueDefaultEEEEEvvEEEEvNT_6ParamsE)
        .other          _ZN7cutlass13device_kernelINS_4gemm6kernel13GemmUniversalIN4cute5tupleIJiiiiEEENS1_10collective13CollectiveMmaINS1_34MainloopSm90TmaGmmaWarpSpecializedILi3ENS5_IJNS4_1CILi2EEENSA_ILi1EEESC_EEENS1_35KernelTmaWarpSpecializedCooperativeEEENS5_IJNSA_ILi256EEESG_NSA_ILi128EEEEEENS_10bfloat16_tENS5_IJlSC_lEEESJ_SK_NS4_8TiledMMAINS4_8MMA_AtomIJNS4_4SM904GMMA28MMA_64x256x16_F32BF16BF16_SSILNSO_5MajorE0ELSQ_0ELNSO_7ScaleInE1ELSR_1EEEEEENS4_6LayoutISD_NS5_IJSC_NSA_ILi0EEESV_EEEEENS5_IJNS4_10UnderscoreESY_SY_EEEEENS4_13SM90_TMA_LOADENS4_14ComposedLayoutINS4_7SwizzleILi3ELi4ELi3EEENS4_18smem_ptr_flag_bitsILi16EEENSU_INS5_IJNSA_ILi8EEENSA_ILi64EEEEEENS5_IJS18_SC_EEEEEEEvNS4_8identityENS4_23SM90_TMA_LOAD_MULTICASTES1C_vS1D_EENS_8epilogue10collective6detail29Sm90TmaWarpSpecializedAdapterINS1H_15DefaultEpilogueISJ_SK_SK_NS1G_6thread17LinearCombinationISJ_Li1EffLNS1L_9ScaleType4KindE0ELNS_15FloatRoundStyleE2ESJ_EENS1_15EpilogueDefaultEEEEEvvEEEEvNT_6ParamsE,@"STO_CUDA_ENTRY STV_DEFAULT"
_ZN7cutlass13device_kernelINS_4gemm6kernel13GemmUniversalIN4cute5tupleIJiiiiEEENS1_10collective13CollectiveMmaINS1_34MainloopSm90TmaGmmaWarpSpecializedILi3ENS5_IJNS4_1CILi2EEENSA_ILi1EEESC_EEENS1_35KernelTmaWarpSpecializedCooperativeEEENS5_IJNSA_ILi256EEESG_NSA_ILi128EEEEEENS_10bfloat16_tENS5_IJlSC_lEEESJ_SK_NS4_8TiledMMAINS4_8MMA_AtomIJNS4_4SM904GMMA28MMA_64x256x16_F32BF16BF16_SSILNSO_5MajorE0ELSQ_0ELNSO_7ScaleInE1ELSR_1EEEEEENS4_6LayoutISD_NS5_IJSC_NSA_ILi0EEESV_EEEEENS5_IJNS4_10UnderscoreESY_SY_EEEEENS4_13SM90_TMA_LOADENS4_14ComposedLayoutINS4_7SwizzleILi3ELi4ELi3EEENS4_18smem_ptr_flag_bitsILi16EEENSU_INS5_IJNSA_ILi8EEENSA_ILi64EEEEEENS5_IJS18_SC_EEEEEEEvNS4_8identityENS4_23SM90_TMA_LOAD_MULTICASTES1C_vS1D_EENS_8epilogue10collective6detail29Sm90TmaWarpSpecializedAdapterINS1H_15DefaultEpilogueISJ_SK_SK_NS1G_6thread17LinearCombinationISJ_Li1EffLNS1L_9ScaleType4KindE0ELNS_15FloatRoundStyleE2ESJ_EENS1_15EpilogueDefaultEEEEEvvEEEEvNT_6ParamsE:
[----:B------:R-:W0:Y:S02]  /*0000*/  LDC R1, c[0x0][0x28] ;  /* 0x00000a00ff017b82 */ /* 0x000e240000000800 */
[----:B0-----:R-:W-:Y:S01]  /*0010*/  VIADD R1, R1, 0xfffff308 ;  /* 0xfffff30801017836 */ /* 0x001fe20000000000 */
[----:B------:R-:W0:Y:S01]  /*0020*/  S2R R4, SR_TID.X ;  /* 0x0000000000047919 */ /* 0x000e220000002100 */
[----:B------:R-:W-:Y:S01]  /*0030*/  ELECT P0, URZ, PT ;  /* 0x00000000003f782f */ /* 0x000fe20003800000 */
[----:B------:R-:W-:Y:S01]  /*0040*/  BSSY B0, `(.L_x_0) ;  /* 0x0000015000007945 */ /* 0x000fe20003800000 */
[--C-:B0-----:R-:W-:Y:S02]  /*0050*/  SHF.R.U32.HI R0, RZ, 0x5, R4.reuse ;  /* 0x00000005ff007819 */ /* 0x101fe40000011604 */
[----:B------:R-:W-:-:S03]  /*0060*/  SHF.R.U32.HI R2, RZ, 0x7, R4 ;  /* 0x00000007ff027819 */ /* 0x000fc60000011604 */
[----:B------:R-:W0:Y:S04]  /*0070*/  SHFL.IDX PT, R3, R0, RZ, 0x1f ;  /* 0x00001fff00037589 */ /* 0x000e2800000e0000 */
[----:B------:R-:W1:Y:S01]  /*0080*/  SHFL.IDX PT, R2, R2, RZ, 0x1f ;  /* 0x00001fff02027589 */ /* 0x000e6200000e0000 */
[----:B0-----:R-:W-:Y:S02]  /*0090*/  R2UR UR9, R3 ;  /* 0x00000000030972ca */ /* 0x001fe400000e0000 */
[----:B-1----:R-:W-:-:S11]  /*00a0*/  R2UR UR5, R2 ;  /* 0x00000000020572ca */ /* 0x002fd600000e0000 */
[----:B------:R-:W-:Y:S02]  /*00b0*/  USHF.R.S32.HI UR4, URZ, 0x1f, UR9 ;  /* 0x0000001f3f047899 */ /* 0x000fe40008011409 */
[----:B------:R-:W-:Y:S02]  /*00c0*/  ISETP.NE.OR P0, PT, RZ, UR9, !P0 ;  /* 0x00000009ff007c0c */ /* 0x000fe4000c705670 */
[----:B------:R-:W-:-:S04]  /*00d0*/  ULEA.HI UR4, UR4, UR9, URZ, 0x2 ;  /* 0x0000000904047291 */ /* 0x000fc8000f8f103f */
[----:B------:R-:W-:-:S04]  /*00e0*/  ULOP3.LUT UR4, UR4, 0xfffffffc, URZ, 0xc0, !UPT ;  /* 0xfffffffc04047892 */ /* 0x000fc8000f8ec03f */
[----:B------:R-:W-:-:S03]  /*00f0*/  UIADD3 UR9, UR9, -UR4, URZ ;  /* 0x8000000409097290 */ /* 0x000fc6000fffe03f */
[----:B------:R-:W-:Y:S09]  /*0100*/  @P0 BRA `(.L_x_1) ;  /* 0x0000000000200947 */ /* 0x000ff20003800000 */
[----:B------:R-:W-:Y:S02]  /*0110*/  ULDC.64 UR6, c[0x0][0x198] ;  /* 0x0000660000067ab9 */ /* 0x000fe40000000a00 */
[----:B------:R-:W-:Y:S02]  /*0120*/  UIADD3 UR10, UP0, UR6, 0xf0, URZ ;  /* 0x000000f0060a7890 */ /* 0x000fe4000ff1e03f */
[----:B------:R-:W-:Y:S02]  /*0130*/  UIADD3 UR6, UP1, UR6, 0x1f0, URZ ;  /* 0x000001f006067890 */ /* 0x000fe4000ff3e03f */
[----:B------:R-:W-:Y:S02]  /*0140*/  UIADD3.X UR11, URZ, UR7, URZ, UP0, !UPT ;  /* 0x000000073f0b7290 */ /* 0x000fe400087fe43f */
[----:B------:R-:W-:-:S07]  /*0150*/  UIADD3.X UR7, URZ, UR7, URZ, UP1, !UPT ;  /* 0x000000073f077290 */ /* 0x000fce0008ffe43f */
[----:B------:R0:W-:Y:S02]  /*0160*/  UTMACCTL.PF [UR10] ;  /* 0x000000000a0079b9 */ /* 0x0001e40008040000 */
[----:B------:R0:W-:Y:S02]  /*0170*/  UTMACCTL.PF [UR6] ;  /* 0x00000000060079b9 */ /* 0x0001e40008040000 */
[----:B0-----:R-:W-:Y:S01]  /*0180*/  NOP ;  /* 0x0000000000007918 */ /* 0x001fe20000000000 */
.L_x_1:
[----:B------:R-:W-:Y:S05]  /*0190*/  BSYNC B0 ;  /* 0x0000000000007941 */ /* 0x000fea0003800000 */
.L_x_0:
[----:B------:R-:W0:Y:S01]  /*01a0*/  SHFL.IDX PT, R2, R0, RZ, 0x1f ;  /* 0x00001fff00027589 */ /* 0x000e2200000e0000 */
[----:B------:R-:W-:Y:S01]  /*01b0*/  UISETP.NE.AND UP0, UPT, UR9, 0x3, UPT ;  /* 0x000000030900788c */ /* 0x000fe2000bf05270 */
[----:B------:R-:W-:Y:S01]  /*01c0*/  ISETP.NE.AND P1, PT, RZ, UR5, PT ;  /* 0x00000005ff007c0c */ /* 0x000fe2000bf25270 */
[----:B------:R-:W-:Y:S02]  /*01d0*/  UIADD3 UR16, UR5, -0x1, URZ ;  /* 0xffffffff05107890 */ /* 0x000fe4000fffe03f */
[----:B------:R-:W-:Y:S02]  /*01e0*/  UISETP.EQ.OR UP0, UPT, UR9, URZ, !UP0 ;  /* 0x0000003f0900728c */ /* 0x000fe4000c702670 */
[----:B------:R-:W-:Y:S02]  /*01f0*/  UISETP.GE.U32.AND UP1, UPT, UR16, 0x2, UPT ;  /* 0x000000021000788c */ /* 0x000fe4000bf26070 */
[----:B------:R-:W-:-:S04]  /*0200*/  UISETP.EQ.AND UP0, UPT, UR5, URZ, UP0 ;  /* 0x0000003f0500728c */ /* 0x000fc80008702270 */
[----:B------:R-:W-:-:S04]  /*0210*/  USEL UR38, URZ, 0x1, !UP0 ;  /* 0x000000013f267887 */ /* 0x000fc8000c000000 */
[----:B------:R-:W-:Y:S01]  /*0220*/  USEL UR38, UR38, 0x2, UP1 ;  /* 0x0000000226267887 */ /* 0x000fe20008800000 */
[----:B0-----:R-:W-:-:S13]  /*0230*/  ISETP.NE.AND P0, PT, R2, RZ, PT ;  /* 0x000000ff0200720c */ /* 0x001fda0003f05270 */
[----:B------:R-:W-:Y:S05]  /*0240*/  @P0 BRA `(.L_x_2) ;  /* 0x0000000000500947 */ /* 0x000fea0003800000 */
[----:B------:R-:W0:Y:S01]  /*0250*/  S2UR UR8, SR_CgaCtaId ;  /* 0x00000000000879c3 */ /* 0x000e220000008800 */
[----:B------:R-:W-:Y:S01]  /*0260*/  UMOV UR4, 0x400 ;  /* 0x0000040000047882 */ /* 0x000fe20000000000 */
[----:B------:R-:W-:Y:S01]  /*0270*/  UMOV UR5, 0x1 ;  /* 0x0000000100057882 */ /* 0x000fe20000000000 */
[----:B------:R-:W-:Y:S01]  /*0280*/  UMOV UR6, 0x4 ;  /* 0x0000000400067882 */ /* 0x000fe20000000000 */
[----:B------:R-:W-:Y:S01]  /*0290*/  ELECT P0, URZ, PT ;  /* 0x00000000003f782f */ /* 0x000fe20003800000 */
[----:B------:R-:W-:-:S04]  /*02a0*/  UIADD3 UR6, -UR6, 0x100000, URZ ;  /* 0x0010000006067890 */ /* 0x000fc8000fffe13f */
[----:B------:R-:W-:Y:S02]  /*02b0*/  USHF.L.U32 UR7, UR6, 0xb, URZ ;  /* 0x0000000b06077899 */ /* 0x000fe4000800063f */
[----:B------:R-:W-:Y:S02]  /*02c0*/  USHF.L.U32 UR6, UR6, 0x1, URZ ;  /* 0x0000000106067899 */ /* 0x000fe4000800063f */
[----:B0-----:R-:W-:Y:S02]  /*02d0*/  ULEA UR8, UR8, UR4, 0x18 ;  /* 0x0000000408087291 */ /* 0x001fe4000f8ec03f */
[----:B------:R-:W-:-:S04]  /*02e0*/  UIADD3 UR4, -UR5, 0x100000, URZ ;  /* 0x0010000005047890 */ /* 0x000fc8000fffe13f */
[----:B------:R-:W-:Y:S02]  /*02f0*/  USHF.L.U32 UR5, UR4, 0xb, URZ ;  /* 0x0000000b04057899 */ /* 0x000fe4000800063f */
[----:B------:R-:W-:Y:S01]  /*0300*/  USHF.L.U32 UR4, UR4, 0x1, URZ ;  /* 0x0000000104047899 */ /* 0x000fe2000800063f */
[----:B------:R-:W0:Y:S11]  /*0310*/  FENCE.VIEW.ASYNC.S ;  /* 0x00000000000073c6 */ /* 0x000e360000000000 */
[----:B0-----:R0:W1:Y:S01]  /*0320*/  SYNCS.EXCH.64 URZ, [UR8], UR4 ;  /* 0x00000004083f75b2 */ /* 0x0010620008000100 */
[----:B------:R0:W2:Y:S01]  /*0330*/  SYNCS.EXCH.64 URZ, [UR8+0x18], UR6 ;  /* 0x00001806083f75b2 */ /* 0x0000a20008000100 */
[----:B------:R0:W3:Y:S01]  /*0340*/  SYNCS.EXCH.64 URZ, [UR8+0x8], UR4 ;  /* 0x00000804083f75b2 */ /* 0x0000e20008000100 */
[----:B------:R0:W4:Y:S01]  /*0350*/  SYNCS.EXCH.64 URZ, [UR8+0x20], UR6 ;  /* 0x00002006083f75b2 */ /* 0x0001220008000100 */
[----:B------:R0:W0:Y:S01]  /*0360*/  SYNCS.EXCH.64 URZ, [UR8+0x10], UR4 ;  /* 0x00001004083f75b2 */ /* 0x0000220008000100 */
[----:B------:R0:W0:Y:S01]  /*0370*/  SYNCS.EXCH.64 URZ, [UR8+0x28], UR6 ;  /* 0x00002806083f75b2 */ /* 0x0000220008000100 */
[----:B------:R-:W-:Y:S01]  /*0380*/  NOP ;  /* 0x0000000000007918 */ /* 0x000fe20000000000 */
.L_x_2:
[----:B------:R-:W5:Y:S01]  /*0390*/  S2UR UR13, SR_CTAID.X ;  /* 0x00000000000d79c3 */ /* 0x000f620000002500 */
[----:B------:R-:W-:Y:S01]  /*03a0*/  SHF.R.S32.HI R3, RZ, 0x1f, R4 ;  /* 0x0000001fff037819 */ /* 0x000fe20000011404 */
[----:B------:R5:W1:Y:S01]  /*03b0*/  SHFL.IDX PT, R6, R0, RZ, 0x1f ;  /* 0x00001fff00067589 */ /* 0x000a6200000e0000 */
[----:B0-----:R-:W-:Y:S01]  /*03c0*/  ULDC UR4, c[0x0][0x150] ;  /* 0x0000540000047ab9 */ /* 0x001fe20000000800 */
[----:B------:R-:W-:Y:S02]  /*03d0*/  ELECT P0, URZ, PT ;  /* 0x00000000003f782f */ /* 0x000fe40003800000 */
[----:B------:R-:W-:Y:S01]  /*03e0*/  LEA.HI R3, R3, R4, RZ, 0x7 ;  /* 0x0000000403037211 */ /* 0x000fe200078f38ff */
[----:B------:R-:W-:Y:S01]  /*03f0*/  ULDC UR5, c[0x0][0x154] ;  /* 0x0000550000057ab9 */ /* 0x000fe20000000800 */
[----:B------:R-:W-:Y:S01]  /*0400*/  SHF.R.S32.HI R7, RZ, 0x1f, R2 ;  /* 0x0000001fff077819 */ /* 0x000fe20000011402 */
[----:B------:R-:W0:Y:S01]  /*0410*/  S2UR UR10, SR_CTAID.Y ;  /* 0x00000000000a79c3 */ /* 0x000e220000002600 */
[----:B------:R-:W-:Y:S01]  /*0420*/  LOP3.LUT R3, R3, 0xffffff80, RZ, 0xc0, !PT ;  /* 0xffffff8003037812 */ /* 0x000fe200078ec0ff */
[----:B------:R-:W-:Y:S01]  /*0430*/  ULDC UR8, c[0x0][0x144] ;  /* 0x0000510000087ab9 */ /* 0x000fe20000000800 */
[----:B------:R-:W-:Y:S01]  /*0440*/  LEA.HI R7, R7, R2, RZ, 0x2 ;  /* 0x0000000207077211 */ /* 0x000fe200078f10ff */
[----:B------:R-:W-:Y:S01]  /*0450*/  NOP ;  /* 0x0000000000007918 */ /* 0x000fe20000000000 */
[----:B------:R-:W-:Y:S01]  /*0460*/  NOP ;  /* 0x0000000000007918 */ /* 0x000fe20000000000 */
[----:B------:R-:W-:Y:S01]  /*0470*/  IMAD.IADD R3, R4, 0x1, -R3 ;  /* 0x0000000104037824 */ /* 0x000fe200078e0a03 */
[----:B------:R-:W-:Y:S01]  /*0480*/  LOP3.LUT R7, R7, 0x3ffffffc, RZ, 0xc0, !PT ;  /* 0x3ffffffc07077812 */ /* 0x000fe200078ec0ff */
[----:B------:R-:W-:Y:S01]  /*0490*/  ULDC UR11, c[0x0][0x148] ;  /* 0x00005200000b7ab9 */ /* 0x000fe20000000800 */
[----:B------:R-:W-:-:S02]  /*04a0*/  MOV R17, 0x1 ;  /* 0x0000000100117802 */ /* 0x000fc40000000f00 */
[----:B------:R-:W-:Y:S02]  /*04b0*/  SHF.R.S32.HI R4, RZ, 0x1f, R3 ;  /* 0x0000001fff047819 */ /* 0x000fe40000011403 */
[----:B------:R-:W-:Y:S02]  /*04c0*/  IADD3 R2, R2, -R7, RZ ;  /* 0x8000000702027210 */ /* 0x000fe40007ffe0ff */
[----:B------:R-:W-:Y:S02]  /*04d0*/  LEA.HI R4, R4, R3, RZ, 0x3 ;  /* 0x0000000304047211 */ /* 0x000fe400078f18ff */
[----:B-----5:R-:W-:Y:S02]  /*04e0*/  I2FP.F32.U32 R5, UR13 ;  /* 0x0000000d00057c45 */ /* 0x020fe40008201000 */
[--C-:B------:R-:W-:Y:S02]  /*04f0*/  SHF.R.S32.HI R0, RZ, 0x3, R4.reuse ;  /* 0x00000003ff007819 */ /* 0x100fe40000011404 */
[----:B-1----:R-:W-:Y:S01]  /*0500*/  ISETP.NE.OR P0, PT, R6, RZ, !P0 ;  /* 0x000000ff0600720c */ /* 0x002fe20004705670 */
[----:B------:R-:W-:Y:S01]  /*0510*/  FMUL R8, R5, UR4 ;  /* 0x0000000405087c20 */ /* 0x000fe20008400000 */
[----:B------:R-:W-:-:S04]  /*0520*/  SHF.R.S32.HI R5, RZ, 0x1f, R4 ;  /* 0x0000001fff057819 */ /* 0x000fc80000011404 */
[----:B------:R-:W-:Y:S01]  /*0530*/  LEA.HI R5, R5, R0, RZ, 0x2 ;  /* 0x0000000005057211 */ /* 0x000fe200078f10ff */
[----:B------:R-:W1:Y:S03]  /*0540*/  F2I.U32.TRUNC.NTZ R8, R8 ;  /* 0x0000000800087305 */ /* 0x000e66000020f000 */
[----:B------:R-:W-:-:S03]  /*0550*/  LOP3.LUT R5, R5, 0xfffffffc, RZ, 0xc0, !PT ;  /* 0xfffffffc05057812 */ /* 0x000fc600078ec0ff */
[----:B------:R-:W-:Y:S01]  /*0560*/  VOTEU.ALL UP0, P0 ;  /* 0x00000000003f7886 */ /* 0x000fe20000000000 */
[----:B------:R-:W-:Y:S01]  /*0570*/  VOTEU.ALL UP1, P0 ;  /* 0x00000000003f7886 */ /* 0x000fe20000020000 */
[----:B------:R-:W-:Y:S01]  /*0580*/  IMAD.IADD R5, R0, 0x1, -R5 ;  /* 0x0000000100057824 */ /* 0x000fe200078e0a05 */
[----:B0-----:R-:W-:Y:S02]  /*0590*/  I2FP.F32.U32 R0, UR10 ;  /* 0x0000000a00007c45 */ /* 0x001fe40008201000 */
[----:B------:R-:W0:Y:S01]  /*05a0*/  @!UP0 S2UR UR7, SR_CgaCtaId ;  /* 0x00000000000789c3 */ /* 0x000e220000008800 */
[----:B------:R-:W-:Y:S01]  /*05b0*/  IMAD R2, R2, 0x4, R5 ;  /* 0x0000000402027824 */ /* 0x000fe200078e0205 */
[----:B------:R-:W-:Y:S01]  /*05c0*/  @!UP0 UMOV UR6, 0x400 ;  /* 0x0000040000068882 */ /* 0x000fe20000000000 */
[----:B------:R-:W-:Y:S01]  /*05d0*/  FMUL R4, R0, UR5 ;  /* 0x0000000500047c20 */ /* 0x000fe20008400000 */
[----:B-1----:R-:W-:Y:S02]  /*05e0*/  R2UR UR4, R8 ;  /* 0x00000000080472ca */ /* 0x002fe400000e0000 */
[----:B------:R-:W-:-:S03]  /*05f0*/  LEA.HI R0, R2, R2, RZ, 0x1 ;  /* 0x0000000202007211 */ /* 0x000fc600078f08ff */
[----:B------:R-:W1:Y:S01]  /*0600*/  F2I.U32.TRUNC.NTZ R4, R4 ;  /* 0x0000000400047305 */ /* 0x000e62000020f000 */
[----:B------:R-:W-:-:S05]  /*0610*/  LOP3.LUT R5, R0, 0xfffffffe, RZ, 0xc0, !PT ;  /* 0xfffffffe00057812 */ /* 0x000fca00078ec0ff */
[----:B------:R-:W-:Y:S02]  /*0620*/  IMAD.IADD R5, R2, 0x1, -R5 ;  /* 0x0000000102057824 */ /* 0x000fe400078e0a05 */
[----:B------:R-:W-:-:S04]  /*0630*/  UIADD3 UR4, -UR4, URZ, URZ ;  /* 0x0000003f04047290 */ /* 0x000fc8000fffe13f */
[----:B------:R-:W-:Y:S01]  /*0640*/  UIMAD UR8, UR8, UR4, UR13 ;  /* 0x00000004080872a4 */ /* 0x000fe2000f8e020d */
[----:B-1----:R-:W-:Y:S02]  /*0650*/  R2UR UR12, R4 ;  /* 0x00000000040c72ca */ /* 0x002fe400000e0000 */
[----:B------:R-:W-:Y:S01]  /*0660*/  UMOV UR4, 0x20 ;  /* 0x0000002000047882 */ /* 0x000fe20000000000 */
[----:B------:R-:W1:Y:S02]  /*0670*/  LDC R4, c[0x0][0x140] ;  /* 0x00005000ff047b82 */ /* 0x000e640000000800 */
[----:B------:R-:W-:Y:S01]  /*0680*/  ISETP.NE.AND P3, PT, R5, UR8, PT ;  /* 0x0000000805007c0c */ /* 0x000fe2000bf65270 */
[----:B------:R-:W-:-:S04]  /*0690*/  @!UP0 UIADD3 UR4, -UR4, 0x100000, URZ ;  /* 0x0010000004048890 */ /* 0x000fc8000fffe13f */
[----:B------:R-:W-:Y:S02]  /*06a0*/  @!UP0 USHF.L.U32 UR5, UR4, 0xb, URZ ;  /* 0x0000000b04058899 */ /* 0x000fe4000800063f */
[----:B------:R-:W-:Y:S01]  /*06b0*/  @!UP0 USHF.L.U32 UR4, UR4, 0x1, URZ ;  /* 0x0000000104048899 */ /* 0x000fe2000800063f */
[C---:B------:R-:W-:Y:S01]  /*06c0*/  IMAD.SHL.U32 R5, R2.reuse, 0x4, RZ ;  /* 0x0000000402057824 */ /* 0x040fe200078e00ff */
[----:B0-----:R-:W-:Y:S01]  /*06d0*/  @!UP0 ULEA UR6, UR7, UR6, 0x18 ;  /* 0x0000000607068291 */ /* 0x001fe2000f8ec03f */
[----:B------:R-:W-:Y:S01]  /*06e0*/  VOTEU.ALL UP0, P0 ;  /* 0x00000000003f7886 */ /* 0x000fe20000000000 */
[----:B------:R-:W-:Y:S02]  /*06f0*/  LOP3.LUT P0, RZ, R3, 0x7, RZ, 0xc0, !PT ;  /* 0x0000000703ff7812 */ /* 0x000fe4000780c0ff */
[----:B------:R-:W-:Y:S01]  /*0700*/  LOP3.LUT R152, R2, 0xc, R5, 0x78, !PT ;  /* 0x0000000c02987812 */ /* 0x000fe200078e7805 */
[----:B------:R-:W-:-:S03]  /*0710*/  UIADD3 UR12, -UR12, URZ, URZ ;  /* 0x0000003f0c0c7290 */ /* 0x000fc6000fffe13f */
[C---:B------:R-:W-:Y:S02]  /*0720*/  ISETP.LT.U32.AND P0, PT, R152.reuse, 0x2, !P0 ;  /* 0x000000029800780c */ /* 0x040fe40004701070 */
[----:B------:R-:W-:Y:S01]  /*0730*/  @P3 LEA.HI R0, R152, R152, RZ, 0x1 ;  /* 0x0000009898003211 */ /* 0x000fe200078f08ff */
[----:B------:R-:W0:Y:S02]  /*0740*/  FENCE.VIEW.ASYNC.S ;  /* 0x00000000000073c6 */ /* 0x000e240000000000 */
[----:B0-----:R-:W0:Y:S01]  /*0750*/  @!UP0 SYNCS.EXCH.64 URZ, [UR6+0x40], UR4 ;  /* 0x00004004063f85b2 */ /* 0x001e220008000100 */
[----:B------:R-:W-:Y:S02]  /*0760*/  @P3 SHF.R.S32.HI R0, RZ, 0x1, R0 ;  /* 0x00000001ff003819 */ /* 0x000fe40000011400 */
[----:B-1----:R-:W-:Y:S01]  /*0770*/  ISETP.EQ.U32.AND P2, PT, R4, 0x1, PT ;  /* 0x000000010400780c */ /* 0x002fe20003f42070 */
[----:B------:R1:W0:Y:S01]  /*0780*/  @!UP1 SYNCS.EXCH.64 URZ, [UR6+0x48], UR4 ;  /* 0x00004804063f95b2 */ /* 0x0002220008000100 */
[----:B------:R-:W-:Y:S01]  /*0790*/  NOP ;  /* 0x0000000000007918 */ /* 0x000fe20000000000 */
[----:B-1----:R-:W-:-:S06]  /*07a0*/  UIMAD UR4, UR11, UR12, UR10 ;  /* 0x0000000c0b0472a4 */ /* 0x002fcc000f8e020a */
[----:B------:R-:W-:Y:S02]  /*07b0*/  @P3 ISETP.NE.AND P4, PT, R0, UR4, PT ;  /* 0x0000000400003c0c */ /* 0x000fe4000bf85270 */
[----:B------:R-:W-:Y:S02]  /*07c0*/  SEL R0, RZ, 0x1, !P0 ;  /* 0x00000001ff007807 */ /* 0x000fe40004000000 */
[----:B------:R-:W-:-:S04]  /*07d0*/  @P3 SEL R17, RZ, 0x1, P4 ;  /* 0x00000001ff113807 */ /* 0x000fc80002000000 */
[----:B------:R-:W-:Y:S01]  /*07e0*/  LOP3.LUT R17, R17, R0, RZ, 0xc0, !PT ;  /* 0x0000000011117212 */ /* 0x000fe200078ec0ff */
[----:B------:R-:W-:Y:S06]  /*07f0*/  @!P2 BRA `(.L_x_3) ;  /* 0x000000000008a947 */ /* 0x000fec0003800000 */
[----:B0-234-:R-:W-:Y:S01]  /*0800*/  UCGABAR_ARV ;  /* 0x00000000000079c7 */ /* 0x01dfe20008000000 */
[----:B------:R-:W-:Y:S05]  /*0810*/  BRA `(.L_x_4) ;  /* 0x0000000000047947 */ /* 0x000fea0003800000 */
.L_x_3:
[----:B0-234-:R-:W-:Y:S01]  /*0820*/  NOP ;  /* 0x0000000000007918 */ /* 0x01dfe20000000000 */
.L_x_4:
[----:B------:R-:W-:Y:S01]  /*0830*/  ULDC UR4, c[0x0][0x65c] ;  /* 0x0001970000047ab9 */ /* 0x000fe20000000800 */
[----:B------:R-:W-:Y:S01]  /*0840*/  UMOV UR5, URZ ;  /* 0x0000003f00057c82 */ /* 0x000fe20008000000 */
[----:B------:R-:W-:-:S03]  /*0850*/  UISETP.NE.AND UP0, UPT, UR4, 0x1, UPT ;  /* 0x000000010400788c */ /* 0x000fc6000bf05270 */
[----:B------:R-:W-:Y:S01]  /*0860*/  UMOV UR4, UR13 ;  /* 0x0000000d00047c82 */ /* 0x000fe20008000000 */
[----:B------:R-:W-:Y:S02]  /*0870*/  UP2UR UR39, UPR, URZ, 0x1 ;  /* 0x000000013f277883 */ /* 0x000fe40008000000 */
[----:B------:R-:W-:Y:S02]  /*0880*/  PLOP3.LUT P0, PT, PT, PT, UP0, 0x80, 0x0 ;  /* 0x000000000000781c */ /* 0x000fe40003f0f008 */
[----:B------:R-:W-:Y:S02]  /*0890*/  PLOP3.LUT P3, PT, PT, PT, UP0, 0x80, 0x0 ;  /* 0x000000000000781c */ /* 0x000fe40003f6f008 */
[----:B------:R-:W-:Y:S01]  /*08a0*/  PLOP3.LUT P5, PT, PT, PT, UP0, 0x80, 0x0 ;  /* 0x000000000000781c */ /* 0x000fe20003faf008 */
[----:B------:R-:W-:Y:S01]  /*08b0*/  @UP0 ULDC UR14, c[0x0][0x10] ;  /* 0x00000400000e0ab9 */ /* 0x000fe20000000800 */
[----:B------:R-:W-:Y:S01]  /*08c0*/  @UP0 UMOV UR6, UR10 ;  /* 0x0000000a00060c82 */ /* 0x000fe20008000000 */
[----:B------:R-:W-:Y:S01]  /*08d0*/  @UP0 UMOV UR7, URZ ;  /* 0x0000003f00070c82 */ /* 0x000fe20008000000 */
[----:B------:R-:W-:Y:S01]  /*08e0*/  PLOP3.LUT P4, PT, PT, PT, UP0, 0x80, 0x0 ;  /* 0x000000000000781c */ /* 0x000fe20003f8f008 */
[----:B------:R-:W-:-:S03]  /*08f0*/  @UP0 UIMAD.WIDE.U32 UR14, UR13, UR14, UR6 ;  /* 0x0000000e0d0e02a5 */ /* 0x000fc6000f8e0006 */
[----:B------:R-:W-:Y:S01]  /*0900*/  @!UP0 ULDC UR7, c[0x0][0xc] ;  /* 0x0000030000078ab9 */ /* 0x000fe20000000800 */
[----:B------:R-:W-:Y:S01]  /*0910*/  @UP0 UMOV UR6, URZ ;  /* 0x0000003f00060c82 */ /* 0x000fe20008000000 */
[----:B------:R-:W-:Y:S01]  /*0920*/  @!UP0 UIMAD.WIDE.U32 UR4, UR10, UR7, UR4 ;  /* 0x000000070a0482a5 */ /* 0x000fe2000f8e0004 */
[----:B------:R-:W-:Y:S01]  /*0930*/  IMAD.U32 R2, RZ, RZ, UR14 ;  /* 0x0000000eff027e24 */ /* 0x000fe2000f8e00ff */
[----:B------:R-:W-:Y:S02]  /*0940*/  @UP0 UIADD3 UR6, UR15, UR6, URZ ;  /* 0x000000060f060290 */ /* 0x000fe4000fffe03f */
[----:B------:R-:W-:Y:S02]  /*0950*/  IMAD.U32 R3, RZ, RZ, UR15 ;  /* 0x0000000fff037e24 */ /* 0x000fe4000f8e00ff */
[----:B------:R-:W-:Y:S01]  /*0960*/  @P0 IMAD.MOV.U32 R7, RZ, RZ, R2 ;  /* 0x000000ffff070224 */ /* 0x000fe200078e0002 */
[----:B------:R-:W-:Y:S01]  /*0970*/  MOV R5, UR5 ;  /* 0x0000000500057c02 */ /* 0x000fe20008000f00 */
[----:B------:R-:W-:Y:S01]  /*0980*/  IMAD.U32 R2, RZ, RZ, UR4 ;  /* 0x00000004ff027e24 */ /* 0x000fe2000f8e00ff */
[----:B------:R-:W-:Y:S01]  /*0990*/  @P3 MOV R6, UR6 ;  /* 0x0000000600063c02 */ /* 0x000fe20008000f00 */
[----:B------:R-:W-:-:S02]  /*09a0*/  IMAD.U32 R3, RZ, RZ, UR5 ;  /* 0x00000005ff037e24 */ /* 0x000fc4000f8e00ff */
[----:B------:R-:W-:Y:S02]  /*09b0*/  @!P5 IMAD.MOV.U32 R6, RZ, RZ, R5 ;  /* 0x000000ffff06d224 */ /* 0x000fe400078e0005 */
[----:B------:R-:W-:Y:S02]  /*09c0*/  @!P4 IMAD.MOV.U32 R7, RZ, RZ, R2 ;  /* 0x000000ffff07c224 */ /* 0x000fe400078e0002 */
[----:B------:R-:W-:Y:S01]  /*09d0*/  IMAD.U32 R4, RZ, RZ, UR4 ;  /* 0x00000004ff047e24 */ /* 0x000fe2000f8e00ff */
[----:B------:R0:W-:Y:S04]  /*09e0*/  STL [R1+0x200], R6 ;  /* 0x0002000601007387 */ /* 0x0001e80000100800 */
[----:B------:R0:W-:Y:S01]  /*09f0*/  STL [R1+0x204], R7 ;  /* 0x0002040701007387 */ /* 0x0001e20000100800 */
[----:B------:R-:W-:Y:S05]  /*0a00*/  @!P2 BRA `(.L_x_5) ;  /* 0x00000000000ca947 */ /* 0x000fea0003800000 */
[----:B------:R-:W-:Y:S01]  /*0a10*/  UCGABAR_WAIT ;  /* 0x0000000000007dc7 */ /* 0x000fe20008000000 */
[----:B------:R-:W-:Y:S01]  /*0a20*/  CCTL.IVALL ;  /* 0x00000000ff00798f */ /* 0x000fe20002000000 */
[----:B------:R-:W-:Y:S05]  /*0a30*/  BRA `(.L_x_6) ;  /* 0x0000000000047947 */ /* 0x000fea0003800000 */
.L_x_5:
[----:B------:R-:W-:Y:S06]  /*0a40*/  BAR.SYNC.DEFER_BLOCKING 0x0 ;  /* 0x0000000000007b1d */ /* 0x000fec0000010000 */
.L_x_6:
[----:B------:R-:W-:Y:S05]  /*0a50*/  @!P1 BRA `(.L_x_7) ;  /* 0x00000218000c9947 */ /* 0x000fea0003800000 */
[----:B------:R-:W-:-:S06]  /*0a60*/  UISETP.GT.U32.AND UP0, UPT, UR16, 0x1, UPT ;  /* 0x000000011000788c */ /* 0x000fcc000bf04070 */
[----:B------:R-:W-:-:S13]  /*0a70*/  PLOP3.LUT P0, PT, PT, PT, UP0, 0x80, 0x0 ;  /* 0x000000000000781c */ /* 0x000fda0003f0f008 */
[----:B------:R-:W-:Y:S05]  /*0a80*/  @P0 EXIT ;  /* 0x000000000000094d */ /* 0x000fea0003800000 */
[----:B------:R-:W-:Y:S01]  /*0a90*/  ULDC.64 UR4, c[0x0][0x650] ;  /* 0x0001940000047ab9 */ /* 0x000fe20000000a00 */
[----:B------:R-:W-:Y:S01]  /*0aa0*/  UMOV UR40, 0xffffffff ;  /* 0xffffffff00287882 */ /* 0x000fe20000000000 */
[----:B------:R-:W-:Y:S01]  /*0ab0*/  ISETP.GE.U32.AND P0, PT, R7, UR4, PT ;  /* 0x0000000407007c0c */ /* 0x000fe2000bf06070 */
[----:B------:R-:W-:Y:S01]  /*0ac0*/  UMOV UR41, 0xffffffff ;  /* 0xffffffff00297882 */ /* 0x000fe20000000000 */
[----:B------:R-:W-:Y:S01]  /*0ad0*/  UMOV UR42, 0xffffffff ;  /* 0xffffffff002a7882 */ /* 0x000fe20000000000 */
[----:B------:R-:W-:Y:S02]  /*0ae0*/  PRMT R0, RZ, 0x7610, R0 ;  /* 0x00007610ff007816 */ /* 0x000fe40000000000 */
[----:B------:R-:W-:-:S13]  /*0af0*/  ISETP.GE.U32.AND.EX P0, PT, R6, UR5, PT, P0 ;  /* 0x0000000506007c0c */ /* 0x000fda000bf06100 */
[----:B------:R-:W-:Y:S05]  /*0b00*/  @P0 BRA `(.L_x_8) ;  /* 0x0000000400480947 */ /* 0x000fea0003800000 */
[----:B------:R-:W-:Y:S01]  /*0b10*/  ULDC.64 UR16, c[0x0][0x628] ;  /* 0x00018a0000107ab9 */ /* 0x000fe20000000a00 */
[C---:B------:R-:W-:Y:S01]  /*0b20*/  R2UR UR19, R7.reuse ;  /* 0x00000000071372ca */ /* 0x040fe200000e0000 */
[----:B------:R-:W-:Y:S01]  /*0b30*/  ULDC UR18, c[0x0][0x630] ;  /* 0x00018c0000127ab9 */ /* 0x000fe20000000800 */
[----:B------:R-:W-:Y:S02]  /*0b40*/  ISETP.NE.U32.AND P0, PT, RZ, UR16, PT ;  /* 0x00000010ff007c0c */ /* 0x000fe4000bf05070 */
[----:B------:R-:W-:Y:S02]  /*0b50*/  R2UR UR4, R7 ;  /* 0x00000000070472ca */ /* 0x000fe400000e0000 */
[----:B------:R-:W-:Y:S02]  /*0b60*/  ISETP.NE.AND.EX P0, PT, RZ, UR17, PT, P0 ;  /* 0x00000011ff007c0c */ /* 0x000fe4000bf05300 */
[----:B------:R-:W-:-:S11]  /*0b70*/  R2UR UR5, R6 ;  /* 0x00000000060572ca */ /* 0x000fd600000e0000 */
[----:B------:R-:W-:Y:S05]  /*0b80*/  @!P0 BRA `(.L_x_9) ;  /* 0x0000000000308947 */ /* 0x000fea0003800000 */
[----:B------:R-:W-:Y:S01]  /*0b90*/  R2UR UR4, R7 ;  /* 0x00000000070472ca */ /* 0x000fe200000e0000 */
[----:B------:R-:W-:Y:S01]  /*0ba0*/  ULDC UR9, c[0x0][0x634] ;  /* 0x00018d0000097ab9 */ /* 0x000fe20000000800 */
[----:B------:R-:W-:-:S11]  /*0bb0*/  R2UR UR13, R6 ;  /* 0x00000000060d72ca */ /* 0x000fd600000e0000 */
[----:B------:R-:W-:-:S04]  /*0bc0*/  UIADD3 UR9, UP0, UR4, UR9, URZ ;  /* 0x0000000904097290 */ /* 0x000fc8000ff1e03f */
[----:B------:R-:W-:-:S04]  /*0bd0*/  UIADD3.X UR13, URZ, UR13, URZ, UP0, !UPT ;  /* 0x0000000d3f0d7290 */ /* 0x000fc800087fe43f */
[----:B------:R-:W-:-:S04]  /*0be0*/  UIMAD.WIDE.U32 UR4, UR13, UR16, URZ ;  /* 0x000000100d0472a5 */ /* 0x000fc8000f8e003f */
[----:B------:R-:W-:Y:S02]  /*0bf0*/  UIMAD.WIDE.U32 UR6, UP0, UR9, UR17, UR4 ;  /* 0x00000011090672a5 */ /* 0x000fe4000f800004 */
[----:B------:R-:W-:Y:S02]  /*0c00*/  UIMAD.WIDE.U32 UR4, UR9, UR16, URZ ;  /* 0x00000010090472a5 */ /* 0x000fe4000f8e003f */
[----:B------:R-:W-:Y:S02]  /*0c10*/  UIADD3.X UR15, URZ, URZ, URZ, UP0, !UPT ;  /* 0x0000003f3f0f7290 */ /* 0x000fe400087fe43f */
[----:B------:R-:W-:Y:S01]  /*0c20*/  UIADD3 URZ, UP0, UR5, UR6, URZ ;  /* 0x00000006053f7290 */ /* 0x000fe2000ff1e03f */
[----:B------:R-:W-:-:S03]  /*0c30*/  UMOV UR14, UR7 ;  /* 0x00000007000e7c82 */ /* 0x000fc60008000000 */
[----:B------:R-:W-:-:S12]  /*0c40*/  UIMAD.WIDE.U32.X UR4, UR13, UR17, UR14, UP0 ;  /* 0x000000110d0472a5 */ /* 0x000fd800080e040e */
.L_x_9:
[----:B------:R-:W-:Y:S01]  /*0c50*/  USHF.R.U64 UR42, UR4, UR18, UR5 ;  /* 0x00000012042a7299 */ /* 0x000fe20008001205 */
[----:B------:R-:W-:Y:S01]  /*0c60*/  R2UR UR7, R6 ;  /* 0x00000000060772ca */ /* 0x000fe200000e0000 */
[----:B------:R-:W-:Y:S02]  /*0c70*/  USHF.R.U32.HI UR4, URZ, UR18, UR5 ;  /* 0x000000123f047299 */ /* 0x000fe40008011605 */
[----:B------:R-:W-:Y:S01]  /*0c80*/  UIADD3 UR5, UP0, URZ, -UR42, URZ ;  /* 0x8000002a3f057290 */ /* 0x000fe2000ff1e03f */
[----:B------:R-:W-:Y:S01]  /*0c90*/  ULDC.64 UR14, c[0x0][0x620] ;  /* 0x00018800000e7ab9 */ /* 0x000fe20000000a00 */
[----:B------:R-:W-:Y:S02]  /*0ca0*/  UMOV UR6, UR19 ;  /* 0x0000001300067c82 */ /* 0x000fe40008000000 */
[----:B------:R-:W-:Y:S01]  /*0cb0*/  UIADD3.X UR4, URZ, ~UR4, URZ, UP0, !UPT ;  /* 0x800000043f047290 */ /* 0x000fe200087fe43f */
[----:B------:R-:W-:Y:S01]  /*0cc0*/  ULDC UR9, c[0x0][0x618] ;  /* 0x0001860000097ab9 */ /* 0x000fe20000000800 */
[----:B------:R-:W-:-:S02]  /*0cd0*/  UIMAD UR12, UR11, UR12, UR10 ;  /* 0x0000000c0b0c72a4 */ /* 0x000fc4000f8e020a */
[----:B------:R-:W-:Y:S02]  /*0ce0*/  UIMAD UR4, UR4, UR14, URZ ;  /* 0x0000000e040472a4 */ /* 0x000fe4000f8e023f */
[----:B------:R-:W-:Y:S02]  /*0cf0*/  UIMAD.WIDE.U32 UR6, UR5, UR14, UR6 ;  /* 0x0000000e050672a5 */ /* 0x000fe4000f8e0006 */
[----:B------:R-:W-:Y:S01]  /*0d00*/  UIMAD UR4, UR5, UR15, UR4 ;  /* 0x0000000f050472a4 */ /* 0x000fe2000f8e0204 */
[----:B------:R-:W-:Y:S01]  /*0d10*/  ULDC UR10, c[0x0][0x608] ;  /* 0x00018200000a7ab9 */ /* 0x000fe20000000800 */
[----:B------:R-:W-:Y:S02]  /*0d20*/  ULDC UR18, c[0x0][0x658] ;  /* 0x0001960000127ab9 */ /* 0x000fe40000000800 */
[----:B------:R-:W-:Y:S01]  /*0d30*/  UIADD3 UR7, UR7, UR4, URZ ;  /* 0x0000000407077290 */ /* 0x000fe2000fffe03f */
[----:B------:R-:W-:Y:S02]  /*0d40*/  UMOV UR11, 0xffffffff ;  /* 0xffffffff000b7882 */ /* 0x000fe40000000000 */
[----:B------:R-:W-:Y:S01]  /*0d50*/  ULDC.64 UR4, c[0x0][0x640] ;  /* 0x0001900000047ab9 */ /* 0x000fe20000000a00 */
[----:B------:R-:W-:Y:S01]  /*0d60*/  USHF.R.U64 UR16, UR6, UR9, UR7 ;  /* 0x0000000906107299 */ /* 0x000fe20008001207 */
[----:B------:R-:W-:Y:S01]  /*0d70*/  ISETP.NE.U32.AND P0, PT, RZ, UR4, PT ;  /* 0x00000004ff007c0c */ /* 0x000fe2000bf05070 */
[----:B------:R-:W-:-:S02]  /*0d80*/  USHF.R.U32.HI UR7, URZ, UR9, UR7 ;  /* 0x000000093f077299 */ /* 0x000fc40008011607 */
[----:B------:R-:W-:Y:S01]  /*0d90*/  USHF.L.U32 UR6, UR11, UR18, URZ ;  /* 0x000000120b067299 */ /* 0x000fe2000800063f */
[----:B------:R-:W-:Y:S01]  /*0da0*/  ISETP.NE.AND.EX P0, PT, RZ, UR5, PT, P0 ;  /* 0x00000005ff007c0c */ /* 0x000fe2000bf05300 */
[----:B------:R-:W-:Y:S02]  /*0db0*/  USHF.R.U64 UR22, UR16, UR10, UR7 ;  /* 0x0000000a10167299 */ /* 0x000fe40008001207 */
[----:B------:R-:W-:Y:S02]  /*0dc0*/  USHF.R.U32.HI UR7, URZ, UR10, UR7 ;  /* 0x0000000a3f077299 */ /* 0x000fe40008011607 */
[----:B------:R-:W-:Y:S02]  /*0dd0*/  UISETP.NE.AND UP1, UPT, UR39, URZ, UPT ;  /* 0x0000003f2700728c */ /* 0x000fe4000bf25270 */
[----:B------:R-:W-:Y:S01]  /*0de0*/  USHF.R.U64 UR23, UR22, UR18, UR7 ;  /* 0x0000001216177299 */ /* 0x000fe20008001207 */
[----:B------:R-:W-:Y:S01]  /*0df0*/  ULDC UR17, c[0x0][0x600] ;  /* 0x0001800000117ab9 */ /* 0x000fe20000000800 */
[----:B------:R-:W-:-:S02]  /*0e00*/  ULOP3.LUT UR13, URZ, UR6, URZ, 0x33, !UPT ;  /* 0x000000063f0d7292 */ /* 0x000fc4000f8e333f */
[----:B------:R-:W-:Y:S02]  /*0e10*/  UIADD3 UR15, UR17, -0x1, URZ ;  /* 0xffffffff110f7890 */ /* 0x000fe4000fffe03f */
[----:B------:R-:W-:Y:S02]  /*0e20*/  USEL UR12, UR8, UR12, !UP1 ;  /* 0x0000000c080c7287 */ /* 0x000fe4000c800000 */
[----:B------:R-:W-:Y:S01]  /*0e30*/  USHF.R.U32.HI UR7, URZ, UR18, UR7 ;  /* 0x000000123f077299 */ /* 0x000fe20008011607 */
[----:B------:R-:W-:Y:S01]  /*0e40*/  ULDC UR19, c[0x0][0x648] ;  /* 0x0001920000137ab9 */ /* 0x000fe20000000800 */
[----:B------:R-:W-:Y:S01]  /*0e50*/  ULDC UR20, c[0x0][0x638] ;  /* 0x00018e0000147ab9 */ /* 0x000fe20000000800 */
[----:B------:R-:W-:Y:S01]  /*0e60*/  UMOV UR21, 0x1 ;  /* 0x0000000100157882 */ /* 0x000fe20000000000 */
[----:B------:R-:W-:Y:S01]  /*0e70*/  UMOV UR6, UR23 ;  /* 0x0000001700067c82 */ /* 0x000fe20008000000 */
[----:B------:R-:W-:Y:S07]  /*0e80*/  @!P0 BRA `(.L_x_10) ;  /* 0x0000000000308947 */ /* 0x000fee0003800000 */
[----:B------:R-:W-:Y:S02]  /*0e90*/  ULDC UR10, c[0x0][0x64c] ;  /* 0x00019300000a7ab9 */ /* 0x000fe40000000800 */
        /* <DEDUP_REMOVED lines=8> */
[----:B------:R-:W-:-:S07]  /*0f20*/  UIMAD.WIDE.U32.X UR4, UR14, UR5, UR10, UP0 ;  /* 0x000000050e0472a5 */ /* 0x000fce00080e040a */
[----:B------:R-:W-:Y:S01]  /*0f30*/  UMOV UR6, UR4 ;  /* 0x0000000400067c82 */ /* 0x000fe20008000000 */
[----:B------:R-:W-:-:S05]  /*0f40*/  UMOV UR7, UR5 ;  /* 0x0000000500077c82 */ /* 0x000fca0008000000 */
.L_x_10:
[----:B------:R-:W-:Y:S01]  /*0f50*/  USHF.R.U64 UR5, UR6, UR19, UR7 ;  /* 0x0000001306057299 */ /* 0x000fe20008001207 */
[----:B------:R-:W-:Y:S01]  /*0f60*/  IMAD.MOV.U32 R0, RZ, RZ, 0x1 ;  /* 0x00000001ff007424 */ /* 0x000fe200078e00ff */
[----:B------:R-:W-:Y:S02]  /*0f70*/  USHF.L.U32 UR4, UR21, UR18, URZ ;  /* 0x0000001215047299 */ /* 0x000fe4000800063f */
[----:B------:R-:W-:Y:S02]  /*0f80*/  ULOP3.LUT UR13, UR22, UR13, URZ, 0xc0, !UPT ;  /* 0x0000000d160d7292 */ /* 0x000fe4000f8ec03f */
[----:B------:R-:W-:Y:S02]  /*0f90*/  UIADD3 UR6, -UR5, URZ, URZ ;  /* 0x0000003f05067290 */ /* 0x000fe4000fffe13f */
[----:B------:R-:W-:Y:S02]  /*0fa0*/  UIMAD UR13, UR4, UR5, UR13 ;  /* 0x00000005040d72a4 */ /* 0x000fe4000f8e020d */
[----:B------:R-:W-:-:S02]  /*0fb0*/  ULOP3.LUT UR15, UR16, UR15, URZ, 0xc0, !UPT ;  /* 0x0000000f100f7292 */ /* 0x000fc4000f8ec03f */
[----:B------:R-:W-:Y:S01]  /*0fc0*/  UIMAD UR4, UR6, UR20, UR23 ;  /* 0x00000014060472a4 */ /* 0x000fe2000f8e0217 */
[----:B------:R-:W-:Y:S01]  /*0fd0*/  ULDC UR5, c[0x0][0x610] ;  /* 0x0001840000057ab9 */ /* 0x000fe20000000800 */
[----:B------:R-:W-:Y:S02]  /*0fe0*/  UISETP.NE.AND UP0, UPT, UR39, URZ, UPT ;  /* 0x0000003f2700728c */ /* 0x000fe4000bf05270 */
[----:B------:R-:W-:Y:S02]  /*0ff0*/  UIMAD UR12, UR13, UR5, UR12 ;  /* 0x000000050d0c72a4 */ /* 0x000fe4000f8e020c */
[----:B------:R-:W-:-:S04]  /*1000*/  UIMAD UR4, UR4, UR17, UR15 ;  /* 0x00000011040472a4 */ /* 0x000fc8000f8e020f */
[----:B------:R-:W-:Y:S02]  /*1010*/  USEL UR41, UR4, UR12, !UP0 ;  /* 0x0000000c04297287 */ /* 0x000fe4000c000000 */
[----:B------:R-:W-:-:S12]  /*1020*/  USEL UR40, UR12, UR4, !UP0 ;  /* 0x000000040c287287 */ /* 0x000fd8000c000000 */
.L_x_8:
[----:B------:R-:W-:-:S08]  /*1030*/  NOP ;  /* 0x0000000000007918 */ /* 0x000fd00000000000 */
[----:B------:R-:W1:Y:S02]  /*1040*/  USETMAXREG.TRY_ALLOC.CTAPOOL UP0, 0xf0 ;  /* 0x000000f0000079c8 */ /* 0x000e640008000600 */
[----:B-1----:R-:W-:-:S13]  /*1050*/  PLOP3.LUT P0, PT, PT, PT, UP0, 0x80, 0x0 ;  /* 0x000000000000781c */ /* 0x002fda0003f0f008 */
[----:B------:R-:W-:Y:S05]  /*1060*/  @!P0 BRA `(.L_x_8) ;  /* 0xfffffffc00f08947 */ /* 0x000fea000383ffff */
[----:B------:R-:W-:Y:S01]  /*1070*/  ULDC.64 UR4, c[0x0][0x598] ;  /* 0x0001660000047ab9 */ /* 0x000fe20000000a00 */
[----:B------:R-:W-:Y:S01]  /*1080*/  ULDC.64 UR44, c[0x0][0x208] ;  /* 0x00008200002c7ab9 */ /* 0x000fe20000000a00 */
[----:B------:R-:W-:-:S04]  /*1090*/  ISETP.NE.U32.AND P0, PT, RZ, UR4, PT ;  /* 0x00000004ff007c0c */ /* 0x000fc8000bf05070 */
[----:B------:R-:W-:-:S13]  /*10a0*/  ISETP.NE.AND.EX P0, PT, RZ, UR5, PT, P0 ;  /* 0x00000005ff007c0c */ /* 0x000fda000bf05300 */
[----:B------:R-:W-:Y:S05]  /*10b0*/  @!P0 BRA `(.L_x_11) ;  /* 0x00000000001c8947 */ /* 0x000fea0003800000 */
[----:B------:R-:W1:Y:S02]  /*10c0*/  LDC.64 R2, c[0x0][0x598] ;  /* 0x00016600ff027b82 */ /* 0x000e640000000a00 */
[----:B-1----:R-:W2:Y:S02]  /*10d0*/  LDG.E.64 R2, desc[UR44][R2.64] ;  /* 0x0000002c02027981 */ /* 0x002ea4000c1e1b00 */
[----:B--2---:R-:W-:-:S04]  /*10e0*/  ISETP.NE.U32.AND P0, PT, R2, RZ, PT ;  /* 0x000000ff0200720c */ /* 0x004fc80003f05070 */
[----:B------:R-:W-:-:S13]  /*10f0*/  ISETP.NE.AND.EX P0, PT, R3, RZ, PT, P0 ;  /* 0x000000ff0300720c */ /* 0x000fda0003f05300 */
[----:B------:R-:W-:Y:S05]  /*1100*/  @!P0 BRA `(.L_x_11) ;  /* 0x0000000000088947 */ /* 0x000fea0003800000 */
[----:B------:R1:W5:Y:S01]  /*1110*/  LD.E R2, desc[UR44][R2.64] ;  /* 0x0000002c02027980 */ /* 0x000362000c101900 */
[----:B------:R-:W-:Y:S05]  /*1120*/  BRA `(.L_x_12) ;  /* 0x0000000000247947 */ /* 0x000fea0003800000 */
.L_x_11:
[----:B------:R-:W-:Y:S02]  /*1130*/  ULDC.64 UR4, c[0x0][0x588] ;  /* 0x0001620000047ab9 */ /* 0x000fe40000000a00 */
[----:B------:R-:W-:-:S04]  /*1140*/  ISETP.NE.U32.AND P0, PT, RZ, UR4, PT ;  /* 0x00000004ff007c0c */ /* 0x000fc8000bf05070 */
[----:B------:R-:W-:-:S13]  /*1150*/  ISETP.NE.AND.EX P0, PT, RZ, UR5, PT, P0 ;  /* 0x00000005ff007c0c */ /* 0x000fda000bf05300 */
[----:B------:R-:W-:Y:S05]  /*1160*/  @!P0 BRA `(.L_x_13) ;  /* 0x00000000000c8947 */ /* 0x000fea0003800000 */
[----:B------:R-:W1:Y:S02]  /*1170*/  LDC.64 R2, c[0x0][0x588] ;  /* 0x00016200ff027b82 */ /* 0x000e640000000a00 */
[----:B-1----:R2:W5:Y:S01]  /*1180*/  LDG.E R2, desc[UR44][R2.64] ;  /* 0x0000002c02027981 */ /* 0x002562000c1e1900 */
[----:B------:R-:W-:Y:S05]  /*1190*/  BRA `(.L_x_12) ;  /* 0x0000000000087947 */ /* 0x000fea0003800000 */
.L_x_13:
[----:B------:R-:W-:Y:S02]  /*11a0*/  ULDC UR4, c[0x0][0x580] ;  /* 0x0001600000047ab9 */ /* 0x000fe40000000800 */
[----:B------:R-:W-:-:S07]  /*11b0*/  MOV R2, UR4 ;  /* 0x0000000400027c02 */ /* 0x000fce0008000f00 */
.L_x_12:
[----:B------:R-:W-:Y:S02]  /*11c0*/  ULDC.64 UR4, c[0x0][0x5a0] ;  /* 0x0001680000047ab9 */ /* 0x000fe40000000a00 */
[----:B------:R-:W-:-:S04]  /*11d0*/  ISETP.NE.U32.AND P0, PT, RZ, UR4, PT ;  /* 0x00000004ff007c0c */ /* 0x000fc8000bf05070 */
[----:B------:R-:W-:-:S13]  /*11e0*/  ISETP.NE.AND.EX P0, PT, RZ, UR5, PT, P0 ;  /* 0x00000005ff007c0c */ /* 0x000fda000bf05300 */
[----:B------:R-:W-:Y:S05]  /*11f0*/  @!P0 BRA `(.L_x_14) ;  /* 0x00000000001c8947 */ /* 0x000fea0003800000 */
[----:B------:R-:W3:Y:S02]  /*1200*/  LDC.64 R4, c[0x0][0x5a0] ;  /* 0x00016800ff047b82 */ /* 0x000ee40000000a00 */
[----:B---3--:R-:W3:Y:S02]  /*1210*/  LDG.E.64 R4, desc[UR44][R4.64] ;  /* 0x0000002c04047981 */ /* 0x008ee4000c1e1b00 */
[----:B---3--:R-:W-:-:S04]  /*1220*/  ISETP.NE.U32.AND P0, PT, R4, RZ, PT ;  /* 0x000000ff0400720c */ /* 0x008fc80003f05070 */
[----:B------:R-:W-:-:S13]  /*1230*/  ISETP.NE.AND.EX P0, PT, R5, RZ, PT, P0 ;  /* 0x000000ff0500720c */ /* 0x000fda0003f05300 */
[----:B------:R-:W-:Y:S05]  /*1240*/  @!P0 BRA `(.L_x_14) ;  /* 0x0000000000088947 */ /* 0x000fea0003800000 */
[----:B------:R3:W5:Y:S01]  /*1250*/  LD.E R16, desc[UR44][R4.64] ;  /* 0x0000002c04107980 */ /* 0x000762000c101900 */
[----:B------:R-:W-:Y:S05]  /*1260*/  BRA `(.L_x_15) ;  /* 0x0000000000247947 */ /* 0x000fea0003800000 */
.L_x_14:
[----:B------:R-:W-:Y:S02]  /*1270*/  ULDC.64 UR4, c[0x0][0x590] ;  /* 0x0001640000047ab9 */ /* 0x000fe40000000a00 */
[----:B------:R-:W-:-:S04]  /*1280*/  ISETP.NE.U32.AND P0, PT, RZ, UR4, PT ;  /* 0x00000004ff007c0c */ /* 0x000fc8000bf05070 */
[----:B------:R-:W-:-:S13]  /*1290*/  ISETP.NE.AND.EX P0, PT, RZ, UR5, PT, P0 ;  /* 0x00000005ff007c0c */ /* 0x000fda000bf05300 */
[----:B------:R-:W-:Y:S05]  /*12a0*/  @!P0 BRA `(.L_x_16) ;  /* 0x00000000000c8947 */ /* 0x000fea0003800000 */
[----:B------:R-:W3:Y:S02]  /*12b0*/  LDC.64 R4, c[0x0][0x590] ;  /* 0x00016400ff047b82 */ /* 0x000ee40000000a00 */
[----:B---3--:R4:W5:Y:S01]  /*12c0*/  LDG.E R16, desc[UR44][R4.64] ;  /* 0x0000002c04107981 */ /* 0x008962000c1e1900 */
[----:B------:R-:W-:Y:S05]  /*12d0*/  BRA `(.L_x_15) ;  /* 0x0000000000087947 */ /* 0x000fea0003800000 */
.L_x_16:
[----:B------:R-:W-:Y:S02]  /*12e0*/  ULDC UR4, c[0x0][0x584] ;  /* 0x0001610000047ab9 */ /* 0x000fe40000000800 */
[----:B------:R-:W-:-:S07]  /*12f0*/  IMAD.U32 R16, RZ, RZ, UR4 ;  /* 0x00000004ff107e24 */ /* 0x000fce000f8e00ff */
.L_x_15:
[----:B------:R-:W-:-:S13]  /*1300*/  LOP3.LUT P0, RZ, R0, 0xff, RZ, 0xc0, !PT ;  /* 0x000000ff00ff7812 */ /* 0x000fda000780c0ff */
[----:B------:R-:W-:Y:S05]  /*1310*/  @!P0 EXIT ;  /* 0x000000000000894d */ /* 0x000fea0003800000 */
[----:B------:R-:W-:Y:S01]  /*1320*/  ULDC UR4, c[0x0][0x28c] ;  /* 0x0000a30000047ab9 */ /* 0x000fe20000000800 */
[----:B------:R-:W-:Y:S01]  /*1330*/  UMOV UR36, URZ ;  /* 0x0000003f00247c82 */ /* 0x000fe20008000000 */
[----:B------:R-:W-:Y:S01]  /*1340*/  UIADD3 UR4, UR4, 0x7f, URZ ;  /* 0x0000007f04047890 */ /* 0x000fe2000fffe03f */
[----:B------:R-:W-:-:S03]  /*1350*/  UMOV UR37, URZ ;  /* 0x0000003f00257c82 */ /* 0x000fc60008000000 */
[----:B------:R-:W-:-:S04]  /*1360*/  USHF.R.S32.HI UR5, URZ, 0x1f, UR4 ;  /* 0x0000001f3f057899 */ /* 0x000fc80008011404 */
[----:B------:R-:W-:-:S04]  /*1370*/  ULEA.HI UR5, UR5, UR4, URZ, 0x7 ;  /* 0x0000000405057291 */ /* 0x000fc8000f8f383f */
[----:B------:R-:W-:-:S12]  /*1380*/  USHF.R.S32.HI UR43, URZ, 0x7, UR5 ;  /* 0x000000073f2b7899 */ /* 0x000fd80008011405 */
.L_x_546:
[----:B0-----:R-:W0:Y:S01]  /*1390*/  S2R R0, SR_TID.X ;  /* 0x0000000000007919 */ /* 0x001e220000002100 */
[----:B-1----:R-:W1:Y:S01]  /*13a0*/  S2UR UR7, SR_CgaCtaId ;  /* 0x00000000000779c3 */ /* 0x002e620000008800 */
[----:B------:R-:W-:Y:S02]  /*13b0*/  UMOV UR6, 0x400 ;  /* 0x0000040000067882 */ /* 0x000fe40000000000 */
[----:B-1----:R-:W-:Y:S01]  /*13c0*/  ULEA UR6, UR7, UR6, 0x18 ;  /* 0x0000000607067291 */ /* 0x002fe2000f8ec03f */
[----:B0-----:R-:W-:-:S04]  /*13d0*/  LOP3.LUT R0, R0, 0x80, RZ, 0xc0, !PT ;  /* 0x0000008000007812 */ /* 0x001fc800078ec0ff */
[----:B------:R-:W-:-:S06]  /*13e0*/  SHF.R.U32.HI R0, RZ, 0x7, R0 ;  /* 0x00000007ff007819 */ /* 0x000fcc0000011600 */
[----:B------:R-:W0:Y:S02]  /*13f0*/  SHFL.IDX PT, R0, R0, RZ, 0x1f ;  /* 0x00001fff00007589 */ /* 0x000e2400000e0000 */
[----:B0-----:R-:W-:-:S13]  /*1400*/  R2UR UR4, R0 ;  /* 0x00000000000472ca */ /* 0x001fda00000e0000 */
[----:B------:R-:W-:-:S04]  /*1410*/  ULEA.HI UR5, UR4, UR4, URZ, 0x1 ;  /* 0x0000000404057291 */ /* 0x000fc8000f8f083f */
[----:B------:R-:W-:-:S04]  /*1420*/  ULOP3.LUT UR5, UR5, 0x7fffe, URZ, 0xc0, !UPT ;  /* 0x0007fffe05057892 */ /* 0x000fc8000f8ec03f */
[----:B------:R-:W-:-:S03]  /*1430*/  UIADD3 UR5, UR4, -UR5, URZ ;  /* 0x8000000504057290 */ /* 0x000fc6000fffe03f */
[----:B------:R-:W-:Y:S01]  /*1440*/  ULDC UR4, c[0x0][0x28c] ;  /* 0x0000a30000047ab9 */ /* 0x000fe20000000800 */
[----:B------:R-:W-:Y:S01]  /*1450*/  ULEA UR5, UR5, UR6, 0xd ;  /* 0x0000000605057291 */ /* 0x000fe2000f8e683f */
[----:B------:R-:W-:-:S03]  /*1460*/  ISETP.LT.AND P0, PT, RZ, UR4, PT ;  /* 0x00000004ff007c0c */ /* 0x000fc6000bf01270 */
[----:B------:R-:W-:-:S04]  /*1470*/  UIADD3 UR5, UR5, 0x100, URZ ;  /* 0x0000010005057890 */ /* 0x000fc8000fffe03f */
[----:B------:R-:W-:-:S04]  /*1480*/  USHF.R.U32.HI UR5, URZ, 0x4, UR5 ;  /* 0x000000043f057899 */ /* 0x000fc80008011605 */
[----:B------:R-:W-:Y:S02]  /*1490*/  ULOP3.LUT UR46, UR5, 0x3fff, URZ, 0xc0, !UPT ;  /* 0x00003fff052e7892 */ /* 0x000fe4000f8ec03f */
[----:B---3--:R-:W-:Y:S10]  /*14a0*/  @P0 BRA `(.L_x_17) ;  /* 0x0000000000400947 */ /* 0x008ff40003800000 */
[----:B------:R-:W-:Y:S01]  /*14b0*/  MOV R0, 0x0 ;  /* 0x0000000000007802 */ /* 0x000fe20000000f00 */
[----:B------:R-:W-:Y:S01]  /*14c0*/  ULDC.64 UR4, c[0x4][0x68] ;  /* 0x01001a0000047ab9 */ /* 0x000fe20000000a00 */
[----:B------:R-:W-:Y:S01]  /*14d0*/  ULDC.64 UR6, c[0x4][0x8] ;  /* 0x0100020000067ab9 */ /* 0x000fe20000000a00 */
[----:B---34-:R-:W-:Y:S01]  /*14e0*/  IMAD.U32 R4, RZ, RZ, UR4 ;  /* 0x00000004ff047e24 */ /* 0x018fe2000f8e00ff */
[----:B------:R0:W1:Y:S01]  /*14f0*/  LDC.64 R14, c[0x4][R0] ;  /* 0x01000000000e7b82 */ /* 0x0000620000000a00 */
[----:B------:R-:W-:Y:S01]  /*1500*/  IMAD.U32 R5, RZ, RZ, UR5 ;  /* 0x00000005ff057e24 */ /* 0x000fe2000f8e00ff */
[----:B------:R-:W-:Y:S01]  /*1510*/  ULDC.64 UR4, c[0x4][0x70] ;  /* 0x01001c0000047ab9 */ /* 0x000fe20000000a00 */
[----:B------:R-:W-:Y:S01]  /*1520*/  IMAD.U32 R10, RZ, RZ, UR6 ;  /* 0x00000006ff0a7e24 */ /* 0x000fe2000f8e00ff */
[----:B------:R-:W-:Y:S01]  /*1530*/  MOV R6, UR4 ;  /* 0x0000000400067c02 */ /* 0x000fe20008000f00 */
[----:B------:R-:W-:Y:S01]  /*1540*/  IMAD.U32 R7, RZ, RZ, UR5 ;  /* 0x00000005ff077e24 */ /* 0x000fe2000f8e00ff */
[----:B------:R-:W-:Y:S01]  /*1550*/  MOV R8, 0x1e1 ;  /* 0x000001e100087802 */ /* 0x000fe20000000f00 */
[----:B------:R-:W-:-:S02]  /*1560*/  IMAD.U32 R11, RZ, RZ, UR7 ;  /* 0x00000007ff0b7e24 */ /* 0x000fc4000f8e00ff */
[----:B------:R-:W-:Y:S02]  /*1570*/  IMAD.MOV.U32 R12, RZ, RZ, 0x1 ;  /* 0x00000001ff0c7424 */ /* 0x000fe400078e00ff */
[----:B0-----:R-:W-:-:S07]  /*1580*/  IMAD.MOV.U32 R13, RZ, RZ, RZ ;  /* 0x000000ffff0d7224 */ /* 0x001fce00078e00ff */
[----:B------:R-:W-:-:S07]  /*1590*/  LEPC R20, `(.L_x_17) ;  /* 0x000000001014794e */ /* 0x000fce0000000000 */
[----:B-12--5:R-:W-:Y:S05]  /*15a0*/  CALL.ABS.NOINC R14 ;  /* 0x000000000e007343 */ /* 0x026fea0003c00000 */
.L_x_17:
[----:B------:R-:W-:-:S06]  /*15b0*/  ULOP3.LUT UR4, UR38, 0x1, URZ, 0xfc, !UPT ;  /* 0x0000000126047892 */ /* 0x000fcc000f8efc3f */
[----:B------:R-:W-:-:S05]  /*15c0*/  IMAD.U32 R0, RZ, RZ, UR4 ;  /* 0x00000004ff007e24 */ /* 0x000fca000f8e00ff */
[----:B------:R-:W-:-:S13]  /*15d0*/  ISETP.NE.AND P0, PT, R0, 0x3, PT ;  /* 0x000000030000780c */ /* 0x000fda0003f05270 */
[----:B------:R-:W-:Y:S05]  /*15e0*/  @!P0 BRA `(.L_x_18) ;  /* 0x0000000000048947 */ /* 0x000fea0003800000 */
[----:B------:R-:W-:Y:S01]  /*15f0*/  BPT.TRAP 0x1 ;  /* 0x000000040000795c */ /* 0x000fe20000300000 */
.L_x_18:
[----:B------:R-:W0:Y:S01]  /*1600*/  S2UR UR5, SR_CgaCtaId ;  /* 0x00000000000579c3 */ /* 0x000e220000008800 */
[----:B------:R-:W-:Y:S01]  /*1610*/  UMOV UR4, 0x400 ;  /* 0x0000040000047882 */ /* 0x000fe20000000000 */
[----:B---34-:R-:W-:Y:S01]  /*1620*/  MOV R5, UR37 ;  /* 0x0000002500057c02 */ /* 0x018fe20008000f00 */
[----:B--2---:R-:W-:-:S05]  /*1630*/  IMAD.U32 R3, RZ, RZ, UR36 ;  /* 0x00000024ff037e24 */ /* 0x004fca000f8e00ff */
[----:B------:R-:W-:Y:S01]  /*1640*/  SHF.L.U32 R3, R3, 0x1f, RZ ;  /* 0x0000001f03037819 */ /* 0x000fe200000006ff */
[----:B0-----:R-:W-:-:S06]  /*1650*/  ULEA UR4, UR5, UR4, 0x18 ;  /* 0x0000000405047291 */ /* 0x001fcc000f8ec03f */
[----:B------:R-:W-:-:S04]  /*1660*/  IMAD.U32 R0, RZ, RZ, UR4 ;  /* 0x00000004ff007e24 */ /* 0x000fc8000f8e00ff */
[----:B------:R-:W-:-:S04]  /*1670*/  IMAD R4, R5, 0x8, R0 ;  /* 0x0000000805047824 */ /* 0x000fc800078e0200 */
[----:B------:R0:W1:Y:S01]  /*1680*/  SYNCS.PHASECHK.TRANS64.TRYWAIT P1, [R4+URZ], R3 ;  /* 0x00000003040075a7 */ /* 0x000062000802017f */
[----:B------:R-:W-:Y:S05]  /*1690*/  @!P0 BRA `(.L_x_19) ;  /* 0x0000000000048947 */ /* 0x000fea0003800000 */
[----:B------:R-:W-:Y:S01]  /*16a0*/  BPT.TRAP 0x1 ;  /* 0x000000040000795c */ /* 0x000fe20000300000 */
.L_x_19:
[----:B-1----:R-:W-:Y:S05]  /*16b0*/  @P1 BRA `(.L_x_20) ;  /* 0x0000000000081947 */ /* 0x002fea0003800000 */
[----:B------:R-:W1:Y:S02]  /*16c0*/  SYNCS.PHASECHK.TRANS64.TRYWAIT P1, [R4+URZ], R3 ;  /* 0x00000003040075a7 */ /* 0x000e64000802017f */
[----:B-1----:R-:W-:Y:S05]  /*16d0*/  @!P1 BRA `(.L_x_21) ;  /* 0x0000022000c09947 */ /* 0x002fea0003800000 */
.L_x_20:
[----:B------:R-:W-:-:S04]  /*16e0*/  UISETP.LT.AND UP0, UPT, UR43, 0x1, UPT ;  /* 0x000000012b00788c */ /* 0x000fc8000bf01270 */
[----:B------:R-:W-:-:S06]  /*16f0*/  USEL UR4, UR43, 0x1, UP0 ;  /* 0x000000012b047887 */ /* 0x000fcc0008000000 */
[----:B01----:R-:W-:Y:S01]  /*1700*/  MOV R3, UR4 ;  /* 0x0000000400037c02 */ /* 0x003fe20008000f00 */
[----:B------:R-:W-:Y:S05]  /*1710*/  WARPSYNC.ALL ;  /* 0x0000000000007948 */ /* 0x000fea0003800000 */
[----:B------:R-:W-:-:S04]  /*1720*/  IADD3 R3, -R3, UR43, RZ ;  /* 0x0000002b03037c10 */ /* 0x000fc8000fffe1ff */
[----:B------:R-:W-:Y:S02]  /*1730*/  ISETP.GE.AND P1, PT, R3, 0x1, PT ;  /* 0x000000010300780c */ /* 0x000fe40003f26270 */
[----:B------:R-:W-:Y:S01]  /*1740*/  R2UR UR4, R0 ;  /* 0x00000000000472ca */ /* 0x000fe200000e0000 */
[----:B------:R-:W-:Y:S01]  /*1750*/  WARPGROUP.ARRIVE ;  /* 0x00000000000079c5 */ /* 0x000fe20000000000 */
[----:B------:R-:W-:Y:S01]  /*1760*/  UMOV UR9, 0x40000040 ;  /* 0x4000004000097882 */ /* 0x000fe20000000000 */
[----:B------:R-:W-:Y:S01]  /*1770*/  UMOV UR11, 0x40000040 ;  /* 0x40000040000b7882 */ /* 0x000fe20000000000 */
[----:B------:R-:W-:Y:S01]  /*1780*/  STL [R1+0x2c8], R17 ;  /* 0x0002c81101007387 */ /* 0x000fe20000100800 */
[----:B------:R-:W-:Y:S01]  /*1790*/  UMOV UR15, UR11 ;  /* 0x0000000b000f7c82 */ /* 0x000fe20008000000 */
[----:B------:R-:W-:Y:S02]  /*17a0*/  UMOV UR13, 0x40000040 ;  /* 0x40000040000d7882 */ /* 0x000fe40000000000 */
[----:B-----5:R-:W-:Y:S04]  /*17b0*/  STL [R1+0x2c4], R16 ;  /* 0x0002c41001007387 */ /* 0x020fe80000100800 */
[----:B------:R0:W-:Y:S01]  /*17c0*/  STL [R1+0x2c0], R3 ;  /* 0x0002c00301007387 */ /* 0x0001e20000100800 */
[----:B------:R-:W-:-:S03]  /*17d0*/  UIADD3 UR4, UR4, 0x30100, URZ ;  /* 0x0003010004047890 */ /* 0x000fc6000fffe03f */
[----:B------:R1:W-:Y:S01]  /*17e0*/  STL [R1+0x2bc], R2 ;  /* 0x0002bc0201007387 */ /* 0x0003e20000100800 */
[----:B------:R-:W-:-:S03]  /*17f0*/  USHF.R.U32.HI UR4, URZ, 0x4, UR4 ;  /* 0x000000043f047899 */ /* 0x000fc60008011604 */
[----:B------:R2:W-:Y:S01]  /*1800*/  STL [R1+0x2cc], R0 ;  /* 0x0002cc0001007387 */ /* 0x0005e20000100800 */
[----:B------:R-:W-:Y:S02]  /*1810*/  ULOP3.LUT UR5, UR4, 0x3fff, URZ, 0xc0, !UPT ;  /* 0x00003fff04057892 */ /* 0x000fe4000f8ec03f */
[----:B------:R-:W-:Y:S02]  /*1820*/  ULOP3.LUT UR4, UR46, 0x10000, URZ, 0xfc, !UPT ;  /* 0x000100002e047892 */ /* 0x000fe4000f8efc3f */
[----:B------:R-:W-:Y:S02]  /*1830*/  ULOP3.LUT UR5, UR5, 0x10000, URZ, 0xfc, !UPT ;  /* 0x0001000005057892 */ /* 0x000fe4000f8efc3f */
[----:B------:R-:W-:Y:S02]  /*1840*/  ULEA UR8, UR37, UR4, 0xc ;  /* 0x0000000425087291 */ /* 0x000fe4000f8e603f */
[----:B------:R-:W-:Y:S02]  /*1850*/  ULEA UR6, UR37, UR5, 0xc ;  /* 0x0000000525067291 */ /* 0x000fe4000f8e603f */
[----:B------:R-:W-:-:S05]  /*1860*/  UIADD3 UR12, UR8, 0x400, URZ ;  /* 0x00000400080c7890 */ /* 0x000fca000fffe03f */
[----:B------:R-:W-:Y:S02]  /*1870*/  UMOV UR10, UR6 ;  /* 0x00000006000a7c82 */ /* 0x000fe40008000000 */
[----:B------:R-:W-:Y:S01]  /*1880*/  HGMMA.64x256x16.F32.BF16 R24, gdesc[UR8], RZ, !UPT, gsb0 ;  /* 0x03e00000081879f0 */ /* 0x000fe2000c0018ff */
[----:B------:R-:W-:Y:S02]  /*1890*/  UMOV UR14, UR10 ;  /* 0x0000000a000e7c82 */ /* 0x000fe40008000000 */
[----:B------:R-:W-:Y:S02]  /*18a0*/  WARPGROUP.DEPBAR.LE gsb0, 0x0 ;  /* 0x00008000000079c5 */ /* 0x000fe40000010000 */
[----:B------:R-:W-:Y:S01]  /*18b0*/  STL.64 [R1], R24 ;  /* 0x0000001801007387 */ /* 0x000fe20000100a00 */
[----:B------:R-:W-:Y:S01]  /*18c0*/  IMAD.MOV.U32 R235, RZ, RZ, R46 ;  /* 0x000000ffffeb7224 */ /* 0x000fe200078e002e */
[----:B------:R-:W-:Y:S01]  /*18d0*/  MOV R232, R49 ;  /* 0x0000003100e87202 */ /* 0x000fe20000000f00 */
[----:B------:R-:W-:Y:S01]  /*18e0*/  IMAD.MOV.U32 R234, RZ, RZ, R47 ;  /* 0x000000ffffea7224 */ /* 0x000fe200078e002f */
[----:B------:R-:W-:Y:S01]  /*18f0*/  STL.64 [R1+0x8], R26 ;  /* 0x0000081a01007387 */ /* 0x000fe20000100a00 */
        /* <DEDUP_REMOVED lines=65> */
[----:B0-----:R-:W-:Y:S01]  /*1d10*/  MOV R3, R149 ;  /* 0x0000009500037202 */ /* 0x001fe20000000f00 */
[----:B------:R-:W-:Y:S01]  /*1d20*/  IMAD.MOV.U32 R176, RZ, RZ, R92 ;  /* 0x000000ffffb07224 */ /* 0x000fe200078e005c */
[----:B------:R0:W-:Y:S01]  /*1d30*/  STL.64 [R1+0x50], R44 ;  /* 0x0000502c01007387 */ /* 0x0001e20000100a00 */
[----:B------:R-:W-:-:S02]  /*1d40*/  IMAD.MOV.U32 R178, RZ, RZ, R94 ;  /* 0x000000ffffb27224 */ /* 0x000fc400078e005e */
[----:B------:R-:W-:Y:S01]  /*1d50*/  IMAD.MOV.U32 R179, RZ, RZ, R95 ;  /* 0x000000ffffb37224 */ /* 0x000fe200078e005f */
[----:B------:R-:W-:Y:S01]  /*1d60*/  STL [R1+0xaf0], R152 ;  /* 0x000af09801007387 */ /* 0x000fe20000100800 */
[----:B------:R-:W-:Y:S02]  /*1d70*/  IMAD.MOV.U32 R180, RZ, RZ, R96 ;  /* 0x000000ffffb47224 */ /* 0x000fe400078e0060 */
[----:B------:R-:W-:Y:S02]  /*1d80*/  IMAD.MOV.U32 R182, RZ, RZ, R98 ;  /* 0x000000ffffb67224 */ /* 0x000fe400078e0062 */
[----:B------:R-:W-:Y:S02]  /*1d90*/  IMAD.MOV.U32 R183, RZ, RZ, R99 ;  /* 0x000000ffffb77224 */ /* 0x000fe400078e0063 */
[----:B------:R-:W-:Y:S02]  /*1da0*/  IMAD.MOV.U32 R184, RZ, RZ, R100 ;  /* 0x000000ffffb87224 */ /* 0x000fe400078e0064 */
[----:B------:R-:W-:-:S02]  /*1db0*/  IMAD.MOV.U32 R186, RZ, RZ, R102 ;  /* 0x000000ffffba7224 */ /* 0x000fc400078e0066 */
[----:B------:R-:W-:Y:S02]  /*1dc0*/  IMAD.MOV.U32 R187, RZ, RZ, R103 ;  /* 0x000000ffffbb7224 */ /* 0x000fe400078e0067 */
        /* <DEDUP_REMOVED lines=34> */
[----:B-1----:R-:W-:-:S02]  /*1ff0*/  IMAD.MOV.U32 R2, RZ, RZ, R150 ;  /* 0x000000ffff027224 */ /* 0x002fc400078e0096 */
[----:B--2---:R-:W-:Y:S02]  /*2000*/  IMAD.MOV.U32 R0, RZ, RZ, R151 ;  /* 0x000000ffff007224 */ /* 0x004fe400078e0097 */
[----:B0-----:R-:W-:-:S06]  /*2010*/  WARPGROUP.ARRIVE ;  /* 0x00000000000079c5 */ /* 0x001fcc0000000000 */
[----:B------:R-:W-:Y:S03]  /*2020*/  HGMMA.64x256x16.F32.BF16 R24, gdesc[UR12], RZ, !UPT, gsb0 ;  /* 0x03e000000c1879f0 */ /* 0x000fe6000c0018ff */
[----:B------:R-:W-:Y:S02]  /*2030*/  WARPGROUP.DEPBAR.LE gsb0, 0x0 ;  /* 0x00008000000079c5 */ /* 0x000fe40000010000 */
[----:B------:R-:W-:Y:S04]  /*2040*/  STL.64 [R1+0xae8], R150 ;  /* 0x000ae89601007387 */ /* 0x000fe80000100a00 */
        /* <DEDUP_REMOVED lines=20> */
[----:B------:R0:W-:Y:S04]  /*2190*/  STL.64 [R1+0xa40], R108 ;  /* 0x000a406c01007387 */ /* 0x0001e80000100a00 */
[----:B0-----:R-:W2:Y:S04]  /*21a0*/  LDL.LU R108, [R1] ;  /* 0x00000000016c7983 */ /* 0x001ea80000300800 */
[----:B------:R-:W2:Y:S04]  /*21b0*/  LDL.LU R109, [R1+0x4] ;  /* 0x00000400016d7983 */ /* 0x000ea80000300800 */
        /* <DEDUP_REMOVED lines=19> */
[----:B------:R-:W2:Y:S01]  /*22f0*/  LDL.LU R129, [R1+0x54] ;  /* 0x0000540001817983 */ /* 0x000ea20000300800 */
        /* <DEDUP_REMOVED lines=21> */
[----:B------:R-:W-:Y:S01]  /*2450*/  UIADD3 UR12, UR8, 0x2, URZ ;  /* 0x00000002080c7890 */ /* 0x000fe2000fffe03f */
[----:B------:R-:W-:Y:S01]  /*2460*/  IMAD.MOV.U32 R145, RZ, RZ, R220 ;  /* 0x000000ffff917224 */ /* 0x000fe200078e00dc */
[----:B------:R-:W-:Y:S01]  /*2470*/  UIADD3 UR14, UR6, 0x2, URZ ;  /* 0x00000002060e7890 */ /* 0x000fe2000fffe03f */
[----:B------:R-:W-:Y:S01]  /*2480*/  IMAD.MOV.U32 R146, RZ, RZ, R219 ;  /* 0x000000ffff927224 */ /* 0x000fe200078e00db */
[----:B------:R-:W-:Y:S01]  /*2490*/  MOV R219, R17 ;  /* 0x0000001100db7202 */ /* 0x000fe20000000f00 */
[----:B------:R-:W-:Y:S01]  /*24a0*/  IMAD.MOV.U32 R148, RZ, RZ, R217 ;  /* 0x000000ffff947224 */ /* 0x000fe200078e00d9 */
[----:B------:R-:W-:Y:S01]  /*24b0*/  UMOV UR13, 0x40000040 ;  /* 0x40000040000d7882 */ /* 0x000fe20000000000 */
[----:B------:R-:W-:Y:S01]  /*24c0*/  IMAD.MOV.U32 R149, RZ, RZ, R216 ;  /* 0x000000ffff957224 */ /* 0x000fe200078e00d8 */
[----:B------:R-:W-:Y:S01]  /*24d0*/  UMOV UR15, 0x40000040 ;  /* 0x40000040000f7882 */ /* 0x000fe20000000000 */
[----:B------:R-:W-:Y:S01]  /*24e0*/  IMAD.MOV.U32 R150, RZ, RZ, R215 ;  /* 0x000000ffff967224 */ /* 0x000fe200078e00d7 */
[----:B------:R-:W-:Y:S01]  /*24f0*/  MOV R215, R21 ;  /* 0x0000001500d77202 */ /* 0x000fe20000000f00 */
        /* <DEDUP_REMOVED lines=17> */
[----:B------:R-:W-:-:S06]  /*2610*/  IMAD.MOV.U32 R234, RZ, RZ, R2 ;  /* 0x000000ffffea7224 */ /* 0x000fcc00078e0002 */
[----:B--2---:R-:W-:-:S06]  /*2620*/  WARPGROUP.ARRIVE ;  /* 0x00000000000079c5 */ /* 0x004fcc0000000000 */
[----:B------:R-:W-:Y:S03]  /*2630*/  HGMMA.64x256x16.F32.BF16 R108, gdesc[UR12], R108, gsb0 ;  /* 0x03e000000c6c79f0 */ /* 0x000fe6000800186c */
[----:B------:R-:W-:Y:S02]  /*2640*/  WARPGROUP.DEPBAR.LE gsb0, 0x0 ;  /* 0x00008000000079c5 */ /* 0x000fe40000010000 */
[----:B------:R-:W-:Y:S04]  /*2650*/  STL.64 [R1], R108 ;  /* 0x0000006c01007387 */ /* 0x000fe80000100a00 */
        /* <DEDUP_REMOVED lines=63> */
[----:B0-----:R-:W2:Y:S04]  /*2a50*/  LDL.LU R152, [R1+0xaf0] ;  /* 0x000af00001987983 */ /* 0x001ea80000300800 */
[----:B------:R-:W3:Y:S04]  /*2a60*/  LDL.LU.64 R150, [R1+0xae8] ;  /* 0x000ae80001967983 */ /* 0x000ee80000300a00 */
        /* <DEDUP_REMOVED lines=20> */
[----:B------:R-:W3:Y:S01]  /*2bb0*/  LDL.LU.64 R108, [R1+0xa40] ;  /* 0x000a4000016c7983 */ /* 0x000ee20000300a00 */
[----:B------:R-:W-:Y:S01]  /*2bc0*/  UIADD3 UR12, UR8, 0x402, URZ ;  /* 0x00000402080c7890 */ /* 0x000fe2000fffe03f */
[----:B------:R-:W-:Y:S01]  /*2bd0*/  UMOV UR13, 0x40000040 ;  /* 0x40000040000d7882 */ /* 0x000fe20000000000 */
[----:B---3--:R-:W-:-:S07]  /*2be0*/  WARPGROUP.ARRIVE ;  /* 0x00000000000079c5 */ /* 0x008fce0000000000 */
[----:B------:R-:W-:Y:S03]  /*2bf0*/  HGMMA.64x256x16.F32.BF16 R24, gdesc[UR12], R24, gsb0 ;  /* 0x03e000000c1879f0 */ /* 0x000fe60008001818 */
        /* <DEDUP_REMOVED lines=65> */
[----:B0-----:R-:W3:Y:S04]  /*3010*/  LDL.LU.64 R24, [R1] ;  /* 0x0000000001187983 */ /* 0x001ee80000300a00 */
        /* <DEDUP_REMOVED lines=63> */
[----:B------:R-:W-:-:S02]  /*3410*/  UIADD3 UR12, UR8, 0x4, URZ ;  /* 0x00000004080c7890 */ /* 0x000fc4000fffe03f */
[----:B------:R-:W-:Y:S01]  /*3420*/  UIADD3 UR14, UR6, 0x4, URZ ;  /* 0x00000004060e7890 */ /* 0x000fe2000fffe03f */
[----:B------:R-:W-:Y:S01]  /*3430*/  UMOV UR13, 0x40000040 ;  /* 0x40000040000d7882 */ /* 0x000fe20000000000 */
[----:B------:R-:W-:Y:S01]  /*3440*/  UMOV UR15, 0x40000040 ;  /* 0x40000040000f7882 */ /* 0x000fe20000000000 */
[----:B---3--:R-:W-:-:S06]  /*3450*/  WARPGROUP.ARRIVE ;  /* 0x00000000000079c5 */ /* 0x008fcc0000000000 */
[----:B------:R-:W-:Y:S03]  /*3460*/  HGMMA.64x256x16.F32.BF16 R24, gdesc[UR12], R24, gsb0 ;  /* 0x03e000000c1879f0 */ /* 0x000fe60008001818 */
[----:B------:R-:W-:Y:S02]  /*3470*/  WARPGROUP.DEPBAR.LE gsb0, 0x0 ;  /* 0x00008000000079c5 */ /* 0x000fe40000010000 */
[----:B------:R-:W-:Y:S01]  /*3480*/  STL.64 [R1], R24 ;  /* 0x0000001801007387 */ /* 0x000fe20000100a00 */
[----:B------:R-:W-:Y:S01]  /*3490*/  MOV R2, R150 ;  /* 0x0000009600027202 */ /* 0x000fe20000000f00 */
[----:B------:R-:W-:Y:S01]  /*34a0*/  IMAD.MOV.U32 R0, RZ, RZ, R151 ;  /* 0x000000ffff007224 */ /* 0x000fe200078e0097 */
[----:B------:R-:W-:Y:S01]  /*34b0*/  MOV R5, R147 ;  /* 0x0000009300057202 */ /* 0x000fe20000000f00 */
        /* <DEDUP_REMOVED lines=36> */
[----:B------:R0:W-:Y:S01]  /*3700*/  STL.64 [R1+0x50], R44 ;  /* 0x0000502c01007387 */ /* 0x0001e20000100a00 */
[----:B------:R-:W-:Y:S01]  /*3710*/  IMAD.MOV.U32 R206, RZ, RZ, R122 ;  /* 0x000000ffffce7224 */ /* 0x000fe200078e007a */
[----:B------:R-:W-:Y:S01]  /*3720*/  MOV R201, R117 ;  /* 0x0000007500c97202 */ /* 0x000fe20000000f00 */
[----:B------:R-:W-:Y:S01]  /*3730*/  IMAD.MOV.U32 R205, RZ, RZ, R121 ;  /* 0x000000ffffcd7224 */ /* 0x000fe200078e0079 */
[----:B------:R-:W3:Y:S01]  /*3740*/  LDL.LU.64 R150, [R1+0xa38] ;  /* 0x000a380001967983 */ /* 0x000ee20000300a00 */
        /* <DEDUP_REMOVED lines=72> */
[----:B------:R-:W-:-:S02]  /*3bd0*/  IMAD.MOV.U32 R155, RZ, RZ, R71 ;  /* 0x000000ffff9b7224 */ /* 0x000fc400078e0047 */
[----:B------:R-:W-:Y:S01]  /*3be0*/  IMAD.MOV.U32 R213, RZ, RZ, R68 ;  /* 0x000000ffffd57224 */ /* 0x000fe200078e0044 */
[----:B------:R-:W3:Y:S01]  /*3bf0*/  LDL.LU.64 R112, [R1+0x9a0] ;  /* 0x0009a00001707983 */ /* 0x000ee20000300a00 */
[----:B------:R-:W-:Y:S02]  /*3c00*/  IMAD.MOV.U32 R215, RZ, RZ, R66 ;  /* 0x000000ffffd77224 */ /* 0x000fe400078e0042 */
[----:B------:R-:W-:Y:S01]  /*3c10*/  IMAD.MOV.U32 R214, RZ, RZ, R67 ;  /* 0x000000ffffd67224 */ /* 0x000fe200078e0043 */
[----:B------:R-:W3:Y:S01]  /*3c20*/  LDL.LU.64 R110, [R1+0x998] ;  /* 0x00099800016e7983 */ /* 0x000ee20000300a00 */
[----:B------:R-:W-:Y:S02]  /*3c30*/  IMAD.MOV.U32 R217, RZ, RZ, R64 ;  /* 0x000000ffffd97224 */ /* 0x000fe400078e0040 */
        /* <DEDUP_REMOVED lines=20> */
[----:B------:R-:W-:-:S03]  /*3d80*/  IMAD.MOV.U32 R234, RZ, RZ, R47 ;  /* 0x000000ffffea7224 */ /* 0x000fc600078e002f */
        /* <DEDUP_REMOVED lines=25> */
[----:B0-----:R-:W3:Y:S04]  /*3f20*/  LDL.LU.64 R44, [R1+0x890] ;  /* 0x00089000012c7983 */ /* 0x001ee80000300a00 */
        /* <DEDUP_REMOVED lines=11> */
[----:B------:R-:W-:-:S02]  /*3fe0*/  UMOV UR13, 0x40000040 ;  /* 0x40000040000d7882 */ /* 0x000fc40000000000 */
[----:B--2---:R-:W-:Y:S01]  /*3ff0*/  STL [R1+0x838], R152 ;  /* 0x0008389801007387 */ /* 0x004fe20000100800 */
[----:B---3--:R-:W-:-:S06]  /*4000*/  WARPGROUP.ARRIVE ;  /* 0x00000000000079c5 */ /* 0x008fcc0000000000 */
        /* <DEDUP_REMOVED lines=91> */
[----:B------:R-:W-:Y:S01]  /*45c0*/  IMAD.MOV.U32 R235, RZ, RZ, R0 ;  /* 0x000000ffffeb7224 */ /* 0x000fe200078e0000 */
[----:B------:R-:W-:Y:S02]  /*45d0*/  UIADD3 UR12, UR8, 0x6, URZ ;  /* 0x00000006080c7890 */ /* 0x000fe4000fffe03f */
[----:B------:R-:W-:Y:S01]  /*45e0*/  UIADD3 UR14, UR6, 0x6, URZ ;  /* 0x00000006060e7890 */ /* 0x000fe2000fffe03f */
[----:B------:R-:W-:Y:S01]  /*45f0*/  UMOV UR13, 0x40000040 ;  /* 0x40000040000d7882 */ /* 0x000fe20000000000 */
[----:B------:R-:W-:Y:S01]  /*4600*/  UMOV UR15, 0x40000040 ;  /* 0x40000040000f7882 */ /* 0x000fe20000000000 */
        /* <DEDUP_REMOVED lines=236> */
[----:B------:R-:W-:Y:S01]  /*54d0*/  STL.64 [R1+0x30], R36 ;  /* 0x0000302401007387 */ /* 0x000fe20000100a00 */
[----:B------:R-:W-:-:S03]  /*54e0*/  IMAD.MOV.U32 R2, RZ, RZ, R150 ;  /* 0x000000ffff027224 */ /* 0x000fc600078e0096 */
[----:B------:R-:W-:Y:S01]  /*54f0*/  STL.64 [R1+0x38], R38 ;  /* 0x0000382601007387 */ /* 0x000fe20000100a00 */
[----:B------:R-:W-:-:S03]  /*5500*/  MOV R0, R151 ;  /* 0x0000009700007202 */ /* 0x000fc60000000f00 */
[----:B------:R-:W-:Y:S01]  /*5510*/  STL.64 [R1+0x40], R40 ;  /* 0x0000402801007387 */ /* 0x000fe20000100a00 */
[----:B------:R-:W-:Y:S01]  /*5520*/  MOV R4, R148 ;  /* 0x0000009400047202 */ /* 0x000fe20000000f00 */
[----:B------:R-:W-:Y:S02]  /*5530*/  IMAD.MOV.U32 R3, RZ, RZ, R149 ;  /* 0x000000ffff037224 */ /* 0x000fe400078e0095 */
[----:B------:R-:W-:Y:S01]  /*5540*/  STL.64 [R1+0x48], R42 ;  /* 0x0000482a01007387 */ /* 0x000fe20000100a00 */
[----:B------:R-:W-:-:S03]  /*5550*/  IMAD.MOV.U32 R6, RZ, RZ, R146 ;  /* 0x000000ffff067224 */ /* 0x000fc600078e0092 */
[----:B------:R0:W-:Y:S01]  /*5560*/  STL.64 [R1+0x50], R44 ;  /* 0x0000502c01007387 */ /* 0x0001e20000100a00 */
[----:B------:R-:W-:Y:S01]  /*5570*/  IMAD.MOV.U32 R5, RZ, RZ, R147 ;  /* 0x000000ffff057224 */ /* 0x000fe200078e0093 */
[----:B------:R-:W-:Y:S02]  /*5580*/  MOV R7, R145 ;  /* 0x0000009100077202 */ /* 0x000fe40000000f00 */
[----:B------:R-:W3:Y:S01]  /*5590*/  LDL.LU.64 R150, [R1+0x780] ;  /* 0x0007800001967983 */ /* 0x000ee20000300a00 */
[----:B------:R-:W-:Y:S01]  /*55a0*/  IMAD.MOV.U32 R8, RZ, RZ, R144 ;  /* 0x000000ffff087224 */ /* 0x000fe200078e0090 */
[----:B------:R-:W-:Y:S02]  /*55b0*/  MOV R10, R142 ;  /* 0x0000008e000a7202 */ /* 0x000fe40000000f00 */
[----:B------:R-:W3:Y:S01]  /*55c0*/  LDL.LU.64 R148, [R1+0x778] ;  /* 0x0007780001947983 */ /* 0x000ee20000300a00 */
[----:B------:R-:W-:-:S03]  /*55d0*/  IMAD.MOV.U32 R9, RZ, RZ, R143 ;  /* 0x000000ffff097224 */ /* 0x000fc600078e008f */
[----:B------:R-:W3:Y:S01]  /*55e0*/  LDL.LU.64 R146, [R1+0x770] ;  /* 0x0007700001927983 */ /* 0x000ee20000300a00 */
[----:B------:R-:W-:Y:S01]  /*55f0*/  IMAD.MOV.U32 R12, RZ, RZ, R140 ;  /* 0x000000ffff0c7224 */ /* 0x000fe200078e008c */
[----:B------:R-:W-:Y:S01]  /*5600*/  MOV R13, R139 ;  /* 0x0000008b000d7202 */ /* 0x000fe20000000f00 */
[----:B------:R-:W-:Y:S01]  /*5610*/  IMAD.MOV.U32 R11, RZ, RZ, R141 ;  /* 0x000000ffff0b7224 */ /* 0x000fe200078e008d */
        /* <DEDUP_REMOVED lines=233> */
[----:B------:R-:W-:Y:S01]  /*64b0*/  IMAD.MOV.U32 R152, RZ, RZ, R213 ;  /* 0x000000ffff987224 */ /* 0x000fe200078e00d5 */
[----:B------:R-:W-:Y:S01]  /*64c0*/  MOV R213, R23 ;  /* 0x0000001700d57202 */ /* 0x000fe20000000f00 */
        /* <DEDUP_REMOVED lines=258> */
[----:B------:R-:W-:-:S03]  /*74f0*/  IMAD.MOV.U32 R4, RZ, RZ, R151 ;  /* 0x000000ffff047224 */ /* 0x000fc600078e0097 */
[----:B------:R-:W-:Y:S01]  /*7500*/  STL.64 [R1+0x40], R40 ;  /* 0x0000402801007387 */ /* 0x000fe20000100a00 */
[----:B------:R-:W-:Y:S01]  /*7510*/  IMAD.MOV.U32 R7, RZ, RZ, R148 ;  /* 0x000000ffff077224 */ /* 0x000fe200078e0094 */
[----:B------:R-:W-:Y:S02]  /*7520*/  MOV R6, R149 ;  /* 0x0000009500067202 */ /* 0x000fe40000000f00 */
[----:B------:R-:W-:Y:S01]  /*7530*/  STL.64 [R1+0x48], R42 ;  /* 0x0000482a01007387 */ /* 0x000fe20000100a00 */
[----:B------:R-:W-:Y:S01]  /*7540*/  MOV R9, R146 ;  /* 0x0000009200097202 */ /* 0x000fe20000000f00 */
[----:B------:R-:W-:Y:S02]  /*7550*/  IMAD.MOV.U32 R8, RZ, RZ, R147 ;  /* 0x000000ffff087224 */ /* 0x000fe400078e0093 */
[----:B------:R0:W-:Y:S01]  /*7560*/  STL.64 [R1+0x50], R44 ;  /* 0x0000502c01007387 */ /* 0x0001e20000100a00 */
[----:B------:R-:W-:-:S03]  /*7570*/  IMAD.MOV.U32 R11, RZ, RZ, R144 ;  /* 0x000000ffff0b7224 */ /* 0x000fc600078e0090 */
[----:B------:R-:W3:Y:S01]  /*7580*/  LDL.LU.64 R150, [R1+0x4c8] ;  /* 0x0004c80001967983 */ /* 0x000ee20000300a00 */
        /* <DEDUP_REMOVED lines=245> */
[----:B------:R-:W-:Y:S01]  /*84e0*/  UMOV UR13, 0x40000040 ;  /* 0x40000040000d7882 */ /* 0x000fe20000000000 */
[----:B------:R-:W-:Y:S01]  /*84f0*/  IMAD.MOV.U32 R221, RZ, RZ, R20 ;  /* 0x000000ffffdd7224 */ /* 0x000fe200078e0014 */
[----:B------:R-:W-:Y:S01]  /*8500*/  UMOV UR15, 0x40000040 ;  /* 0x40000040000f7882 */ /* 0x000fe20000000000 */
[----:B------:R-:W-:Y:S01]  /*8510*/  IMAD.MOV.U32 R223, RZ, RZ, R18 ;  /* 0x000000ffffdf7224 */ /* 0x000fe200078e0012 */
[----:B------:R0:W5:Y:S01]  /*8520*/  LDL.LU R0, [R1+0x2cc] ;  /* 0x0002cc0001007983 */ /* 0x0001620000300800 */
[----:B------:R-:W-:-:S02]  /*8530*/  IMAD.MOV.U32 R224, RZ, RZ, R15 ;  /* 0x000000ffffe07224 */ /* 0x000fc400078e000f */
[----:B------:R-:W-:Y:S01]  /*8540*/  IMAD.MOV.U32 R226, RZ, RZ, R13 ;  /* 0x000000ffffe27224 */ /* 0x000fe200078e000d */
[----:B------:R0:W5:Y:S01]  /*8550*/  LDL.LU R17, [R1+0x2c8] ;  /* 0x0002c80001117983 */ /* 0x0001620000300800 */
[----:B------:R-:W-:Y:S02]  /*8560*/  IMAD.MOV.U32 R227, RZ, RZ, R12 ;  /* 0x000000ffffe37224 */ /* 0x000fe400078e000c */
[----:B------:R-:W-:Y:S01]  /*8570*/  IMAD.MOV.U32 R229, RZ, RZ, R10 ;  /* 0x000000ffffe57224 */ /* 0x000fe200078e000a */
[----:B------:R0:W5:Y:S01]  /*8580*/  LDL.LU R16, [R1+0x2c4] ;  /* 0x0002c40001107983 */ /* 0x0001620000300800 */
[----:B------:R-:W-:Y:S02]  /*8590*/  IMAD.MOV.U32 R230, RZ, RZ, R9 ;  /* 0x000000ffffe67224 */ /* 0x000fe400078e0009 */
[----:B------:R-:W-:Y:S01]  /*85a0*/  IMAD.MOV.U32 R232, RZ, RZ, R7 ;  /* 0x000000ffffe87224 */ /* 0x000fe200078e0007 */
[----:B------:R0:W5:Y:S01]  /*85b0*/  LDL.LU R3, [R1+0x2c0] ;  /* 0x0002c00001037983 */ /* 0x0001620000300800 */
[----:B------:R-:W-:-:S02]  /*85c0*/  IMAD.MOV.U32 R233, RZ, RZ, R6 ;  /* 0x000000ffffe97224 */ /* 0x000fc400078e0006 */
[----:B------:R-:W-:Y:S01]  /*85d0*/  IMAD.MOV.U32 R235, RZ, RZ, R4 ;  /* 0x000000ffffeb7224 */ /* 0x000fe200078e0004 */
[----:B------:R0:W5:Y:S05]  /*85e0*/  LDL.LU R2, [R1+0x2bc] ;  /* 0x0002bc0001027983 */ /* 0x00016a0000300800 */
        /* <DEDUP_REMOVED lines=67> */
[----:B-1----:R0:W5:Y:S04]  /*8a20*/  LDL.LU R152, [R1+0x2b8] ;  /* 0x0002b80001987983 */ /* 0x0021680000300800 */
[----:B------:R-:W2:Y:S04]  /*8a30*/  LDL.LU.64 R150, [R1+0x2b0] ;  /* 0x0002b00001967983 */ /* 0x000ea80000300a00 */
        /* <DEDUP_REMOVED lines=20> */
[----:B------:R-:W2:Y:S01]  /*8b80*/  LDL.LU.64 R108, [R1+0x208] ;  /* 0x00020800016c7983 */ /* 0x000ea20000300a00 */
[----:B------:R-:W-:Y:S01]  /*8b90*/  UIADD3 UR12, UR8, 0xc06, URZ ;  /* 0x00000c06080c7890 */ /* 0x000fe2000fffe03f */
[----:B------:R-:W-:Y:S01]  /*8ba0*/  UMOV UR13, 0x40000040 ;  /* 0x40000040000d7882 */ /* 0x000fe20000000000 */
[----:B--2---:R-:W-:-:S07]  /*8bb0*/  WARPGROUP.ARRIVE ;  /* 0x00000000000079c5 */ /* 0x004fce0000000000 */
[----:B------:R-:W-:Y:S03]  /*8bc0*/  HGMMA.64x256x16.F32.BF16 R24, gdesc[UR12], R24, gsb0 ;  /* 0x03e000000c1879f0 */ /* 0x000fe60008001818 */
[----:B------:R-:W-:Y:S02]  /*8bd0*/  WARPGROUP.DEPBAR.LE gsb0, 0x0 ;  /* 0x00008000000079c5 */ /* 0x000fe40000010000 */
[----:B0-----:R-:W-:Y:S05]  /*8be0*/  @!P1 BRA `(.L_x_22) ;  /* 0x0000008000c89947 */ /* 0x001fea0003800000 */
[----:B------:R-:W-:Y:S01]  /*8bf0*/  UIADD3 UR6, UR37, 0x1, URZ ;  /* 0x0000000125067890 */ /* 0x000fe2000fffe03f */
[----:B-----5:R-:W-:Y:S01]  /*8c00*/  R2UR UR9, R3 ;  /* 0x00000000030972ca */ /* 0x020fe200000e0000 */
[----:B------:R-:W-:Y:S02]  /*8c10*/  UMOV UR8, UR37 ;  /* 0x0000002500087c82 */ /* 0x000fe40008000000 */
[----:B------:R-:W-:-:S04]  /*8c20*/  UISETP.NE.AND UP0, UPT, UR6, 0x3, UPT ;  /* 0x000000030600788c */ /* 0x000fc8000bf05270 */
[----:B------:R-:W-:Y:S02]  /*8c30*/  USEL UR7, URZ, 0x1, UP0 ;  /* 0x000000013f077887 */ /* 0x000fe40008000000 */
[----:B------:R-:W-:Y:S02]  /*8c40*/  USEL UR6, UR6, URZ, UP0 ;  /* 0x0000003f06067287 */ /* 0x000fe40008000000 */
[----:B------:R-:W-:-:S12]  /*8c50*/  ULOP3.LUT UR7, UR36, UR7, URZ, 0x3c, !UPT ;  /* 0x0000000724077292 */ /* 0x000fd8000f8e3c3f */
.L_x_29:
[----:B------:R-:W-:Y:S05]  /*8c60*/  @!P0 BRA `(.L_x_23) ;  /* 0x0000000000048947 */ /* 0x000fea0003800000 */
[----:B------:R-:W-:Y:S01]  /*8c70*/  BPT.TRAP 0x1 ;  /* 0x000000040000795c */ /* 0x000fe20000300000 */
.L_x_23:
[----:B------:R-:W0:Y:S01]  /*8c80*/  S2UR UR11, SR_CgaCtaId ;  /* 0x00000000000b79c3 */ /* 0x000e220000008800 */
[----:B------:R-:W-:Y:S01]  /*8c90*/  UMOV UR10, 0x400 ;  /* 0x00000400000a7882 */ /* 0x000fe20000000000 */
[----:B------:R-:W-:Y:S01]  /*8ca0*/  IMAD.U32 R3, RZ, RZ, UR6 ;  /* 0x00000006ff037e24 */ /* 0x000fe2000f8e00ff */
[----:B------:R-:W-:-:S04]  /*8cb0*/  MOV R4, UR7 ;  /* 0x0000000700047c02 */ /* 0x000fc80008000f00 */
[----:B------:R-:W-:Y:S01]  /*8cc0*/  SHF.L.U32 R4, R4, 0x1f, RZ ;  /* 0x0000001f04047819 */ /* 0x000fe200000006ff */
[----:B0-----:R-:W-:-:S06]  /*8cd0*/  ULEA UR10, UR11, UR10, 0x18 ;  /* 0x0000000a0b0a7291 */ /* 0x001fcc000f8ec03f */
[----:B------:R-:W-:-:S04]  /*8ce0*/  IMAD.U32 R0, RZ, RZ, UR10 ;  /* 0x0000000aff007e24 */ /* 0x000fc8000f8e00ff */
[----:B------:R-:W-:-:S04]  /*8cf0*/  IMAD R3, R3, 0x8, R0 ;  /* 0x0000000803037824 */ /* 0x000fc800078e0200 */
[----:B------:R0:W1:Y:S01]  /*8d00*/  SYNCS.PHASECHK.TRANS64.TRYWAIT P1, [R3+URZ], R4 ;  /* 0x00000004030075a7 */ /* 0x000062000802017f */
[----:B------:R-:W-:Y:S05]  /*8d10*/  @!P0 BRA `(.L_x_24) ;  /* 0x0000000000048947 */ /* 0x000fea0003800000 */
[----:B------:R-:W-:Y:S01]  /*8d20*/  BPT.TRAP 0x1 ;  /* 0x000000040000795c */ /* 0x000fe20000300000 */
.L_x_24:
[----:B-1----:R-:W-:Y:S05]  /*8d30*/  @P1 BRA `(.L_x_25) ;  /* 0x0000000000081947 */ /* 0x002fea0003800000 */
[----:B------:R-:W1:Y:S02]  /*8d40*/  SYNCS.PHASECHK.TRANS64.TRYWAIT P1, [R3+URZ], R4 ;  /* 0x00000004030075a7 */ /* 0x000e64000802017f */
[----:B-1----:R-:W-:Y:S05]  /*8d50*/  @!P1 BRA `(.L_x_26) ;  /* 0x000001ac00349947 */ /* 0x002fea0003800000 */
.L_x_25:
        /* <DEDUP_REMOVED lines=64> */
[----:B--2---:R-:W2:Y:S04]  /*9160*/  LDL.LU.64 R24, [R1] ;  /* 0x0000000001187983 */ /* 0x004ea80000300a00 */
        /* <DEDUP_REMOVED lines=63> */
[----:B------:R-:W-:-:S02]  /*9560*/  ULEA UR10, UR6, UR4, 0xc ;  /* 0x00000004060a7291 */ /* 0x000fc4000f8e603f */
[----:B------:R-:W-:Y:S01]  /*9570*/  ULEA UR11, UR6, UR5, 0xc ;  /* 0x00000005060b7291 */ /* 0x000fe2000f8e603f */
[----:B------:R-:W-:Y:S01]  /*9580*/  STL [R1+0x2c8], R17 ;  /* 0x0002c81101007387 */ /* 0x000fe20000100800 */
[----:B------:R-:W-:Y:S01]  /*9590*/  UMOV UR13, 0x40000040 ;  /* 0x40000040000d7882 */ /* 0x000fe20000000000 */
[----:B------:R-:W-:Y:S02]  /*95a0*/  UMOV UR15, 0x40000040 ;  /* 0x40000040000f7882 */ /* 0x000fe40000000000 */
[----:B------:R-:W-:Y:S01]  /*95b0*/  UMOV UR12, UR10 ;  /* 0x0000000a000c7c82 */ /* 0x000fe20008000000 */
[----:B------:R-:W-:Y:S01]  /*95c0*/  STL [R1+0x2c4], R16 ;  /* 0x0002c41001007387 */ /* 0x000fe20000100800 */
[----:B------:R-:W-:-:S03]  /*95d0*/  UMOV UR14, UR11 ;  /* 0x0000000b000e7c82 */ /* 0x000fc60008000000 */
[----:B------:R3:W-:Y:S04]  /*95e0*/  STL [R1+0x2c0], R2 ;  /* 0x0002c00201007387 */ /* 0x0007e80000100800 */
[----:B------:R4:W-:Y:S01]  /*95f0*/  STL [R1+0x2bc], R0 ;  /* 0x0002bc0001007387 */ /* 0x0009e20000100800 */
[----:B--2---:R-:W-:-:S06]  /*9600*/  WARPGROUP.ARRIVE ;  /* 0x00000000000079c5 */ /* 0x004fcc0000000000 */
[----:B------:R-:W-:Y:S03]  /*9610*/  HGMMA.64x256x16.F32.BF16 R24, gdesc[UR12], R24, gsb0 ;  /* 0x03e000000c1879f0 */ /* 0x000fe60008001818 */
[----:B------:R-:W-:Y:S02]  /*9620*/  WARPGROUP.DEPBAR.LE gsb0, 0x0 ;  /* 0x00008000000079c5 */ /* 0x000fe40000010000 */
[----:B------:R-:W-:Y:S01]  /*9630*/  STL.64 [R1], R24 ;  /* 0x0000001801007387 */ /* 0x000fe20000100a00 */
[----:B---3--:R-:W-:Y:S01]  /*9640*/  IMAD.MOV.U32 R2, RZ, RZ, R150 ;  /* 0x000000ffff027224 */ /* 0x008fe200078e0096 */
[----:B----4-:R-:W-:Y:S01]  /*9650*/  MOV R0, R151 ;  /* 0x0000009700007202 */ /* 0x010fe20000000f00 */
[----:B01----:R-:W-:Y:S01]  /*9660*/  IMAD.MOV.U32 R3, RZ, RZ, R149 ;  /* 0x000000ffff037224 */ /* 0x003fe200078e0095 */
[----:B------:R-:W-:Y:S01]  /*9670*/  STL.64 [R1+0x8], R26 ;  /* 0x0000081a01007387 */ /* 0x000fe20000100a00 */
        /* <DEDUP_REMOVED lines=39> */
[----:B------:R-:W2:Y:S01]  /*98f0*/  LDL.LU.64 R150, [R1+0xcf0] ;  /* 0x000cf00001967983 */ /* 0x000ea20000300a00 */
        /* <DEDUP_REMOVED lines=96> */
[----:B------:R-:W-:-:S03]  /*9f00*/  IMAD.MOV.U32 R234, RZ, RZ, R47 ;  /* 0x000000ffffea7224 */ /* 0x000fc600078e002f */
        /* <DEDUP_REMOVED lines=28> */
[----:B0-----:R-:W2:Y:S04]  /*a0d0*/  LDL.LU.64 R44, [R1+0xb48] ;  /* 0x000b4800012c7983 */ /* 0x001ea80000300a00 */
        /* <DEDUP_REMOVED lines=11> */
[----:B------:R-:W-:-:S02]  /*a190*/  UMOV UR13, 0x40000040 ;  /* 0x40000040000d7882 */ /* 0x000fc40000000000 */
[----:B------:R-:W-:Y:S01]  /*a1a0*/  STL [R1+0xaf0], R152 ;  /* 0x000af09801007387 */ /* 0x000fe20000100800 */
[----:B--2---:R-:W-:-:S06]  /*a1b0*/  WARPGROUP.ARRIVE ;  /* 0x00000000000079c5 */ /* 0x004fcc0000000000 */
        /* <DEDUP_REMOVED lines=844> */
[----:B------:R-:W-:-:S03]  /*d680*/  MOV R2, R150 ;  /* 0x0000009600027202 */ /* 0x000fc60000000f00 */
[----:B------:R-:W-:Y:S01]  /*d690*/  STL.64 [R1+0x38], R38 ;  /* 0x0000382601007387 */ /* 0x000fe20000100a00 */
[----:B------:R-:W-:-:S03]  /*d6a0*/  IMAD.MOV.U32 R0, RZ, RZ, R151 ;  /* 0x000000ffff007224 */ /* 0x000fc600078e0097 */
[----:B------:R-:W-:Y:S01]  /*d6b0*/  STL.64 [R1+0x40], R40 ;  /* 0x0000402801007387 */ /* 0x000fe20000100a00 */
[----:B------:R-:W-:-:S03]  /*d6c0*/  IMAD.MOV.U32 R4, RZ, RZ, R148 ;  /* 0x000000ffff047224 */ /* 0x000fc600078e0094 */
[----:B------:R-:W-:Y:S01]  /*d6d0*/  STL.64 [R1+0x48], R42 ;  /* 0x0000482a01007387 */ /* 0x000fe20000100a00 */
[----:B------:R-:W-:Y:S01]  /*d6e0*/  IMAD.MOV.U32 R3, RZ, RZ, R149 ;  /* 0x000000ffff037224 */ /* 0x000fe200078e0095 */
[----:B------:R-:W-:Y:S02]  /*d6f0*/  MOV R5, R147 ;  /* 0x0000009300057202 */ /* 0x000fe40000000f00 */
[----:B------:R0:W-:Y:S01]  /*d700*/  STL.64 [R1+0x50], R44 ;  /* 0x0000502c01007387 */ /* 0x0001e20000100a00 */
        /* <DEDUP_REMOVED lines=149> */
[----:B------:R-:W-:Y:S02]  /*e060*/  IMAD.MOV.U32 R235, RZ, RZ, R46 ;  /* 0x000000ffffeb7224 */ /* 0x000fe400078e002e */
[----:B------:R-:W-:Y:S01]  /*e070*/  IMAD.MOV.U32 R234, RZ, RZ, R47 ;  /* 0x000000ffffea7224 */ /* 0x000fe200078e002f */
        /* <DEDUP_REMOVED lines=721> */
[----:B------:R-:W-:Y:S01]  /*10d90*/  BPT.TRAP 0x1 ;  /* 0x000000040000795c */ /* 0x000fe20000300000 */
.L_x_27:
[----:B-----5:R-:W-:Y:S01]  /*10da0*/  ISETP.NE.AND P1, PT, R17, RZ, PT ;  /* 0x000000ff1100720c */ /* 0x020fe20003f25270 */
[----:B------:R-:W-:Y:S01]  /*10db0*/  IMAD.U32 R3, RZ, RZ, UR8 ;  /* 0x00000008ff037e24 */ /* 0x000fe2000f8e00ff */
[----:B------:R-:W-:-:S11]  /*10dc0*/  UISETP.GT.U32.AND UP0, UPT, UR38, 0x1, UPT ;  /* 0x000000012600788c */ /* 0x000fd6000bf04070 */
[----:B------:R-:W-:-:S05]  /*10dd0*/  @P1 IMAD R3, R3, 0x8, R0 ;  /* 0x0000000803031824 */ /* 0x000fca00078e0200 */
[----:B------:R-:W-:-:S04]  /*10de0*/  @P1 IADD3 R3, R3, 0x18, RZ ;  /* 0x0000001803031810 */ /* 0x000fc80007ffe0ff */
[----:B------:R-:W-:-:S04]  /*10df0*/  @P1 PRMT R3, R152, 0x654, R3 ;  /* 0x0000065498031816 */ /* 0x000fc80000000003 */
[----:B------:R0:W-:Y:S01]  /*10e00*/  @P1 SYNCS.ARRIVE.TRANS64.RED.A1T0 RZ, [R3+URZ], RZ ;  /* 0x000000ff03ff19a7 */ /* 0x0001e2000810043f */
[----:B------:R-:W-:-:S13]  /*10e10*/  PLOP3.LUT P1, PT, PT, PT, UP0, 0x80, 0x0 ;  /* 0x000000000000781c */ /* 0x000fda0003f2f008 */
[----:B0-----:R-:W-:Y:S05]  /*10e20*/  @P1 BRA `(.L_x_28) ;  /* 0x0000000000041947 */ /* 0x001fea0003800000 */
[----:B------:R-:W-:Y:S01]  /*10e30*/  BPT.TRAP 0x1 ;  /* 0x000000040000795c */ /* 0x000fe20000300000 */
.L_x_28:
[----:B------:R-:W-:Y:S02]  /*10e40*/  UISETP.GT.AND UP2, UPT, UR9, 0x1, UPT ;  /* 0x000000010900788c */ /* 0x000fe4000bf44270 */
[----:B------:R-:W-:Y:S02]  /*10e50*/  UIADD3 UR6, UR6, 0x1, URZ ;  /* 0x0000000106067890 */ /* 0x000fe4000fffe03f */
[----:B------:R-:W-:Y:S02]  /*10e60*/  UIADD3 UR8, UR8, 0x1, URZ ;  /* 0x0000000108087890 */ /* 0x000fe4000fffe03f */
[----:B------:R-:W-:Y:S01]  /*10e70*/  PLOP3.LUT P1, PT, PT, PT, UP2, 0x80, 0x0 ;  /* 0x000000000000781c */ /* 0x000fe20003f2f028 */
[----:B------:R-:W-:Y:S02]  /*10e80*/  UISETP.NE.AND UP0, UPT, UR6, 0x3, UPT ;  /* 0x000000030600788c */ /* 0x000fe4000bf05270 */
[----:B------:R-:W-:Y:S02]  /*10e90*/  UIADD3 UR10, UR9, -0x1, URZ ;  /* 0xffffffff090a7890 */ /* 0x000fe4000fffe03f */
[----:B------:R-:W-:-:S02]  /*10ea0*/  USEL UR9, URZ, 0x1, UP0 ;  /* 0x000000013f097887 */ /* 0x000fc40008000000 */
[----:B------:R-:W-:Y:S02]  /*10eb0*/  UISETP.NE.AND UP1, UPT, UR8, 0x3, UPT ;  /* 0x000000030800788c */ /* 0x000fe4000bf25270 */
[----:B------:R-:W-:Y:S02]  /*10ec0*/  ULOP3.LUT UR7, UR7, UR9, URZ, 0x3c, !UPT ;  /* 0x0000000907077292 */ /* 0x000fe4000f8e3c3f */
[----:B------:R-:W-:Y:S02]  /*10ed0*/  USEL UR6, UR6, URZ, UP0 ;  /* 0x0000003f06067287 */ /* 0x000fe40008000000 */
[----:B------:R-:W-:Y:S01]  /*10ee0*/  USEL UR8, UR8, URZ, UP1 ;  /* 0x0000003f08087287 */ /* 0x000fe20008800000 */
[----:B------:R-:W-:Y:S01]  /*10ef0*/  UMOV UR9, UR10 ;  /* 0x0000000a00097c82 */ /* 0x000fe20008000000 */
[----:B------:R-:W-:Y:S10]  /*10f00*/  @P1 BRA `(.L_x_29) ;  /* 0xffffff7c00541947 */ /* 0x000ff4000383ffff */
.L_x_22:
[----:B-----5:R-:W0:Y:S02]  /*10f10*/  LDC R3, c[0x0][0x28c] ;  /* 0x0000a300ff037b82 */ /* 0x020e240000000800 */
[----:B0-----:R-:W-:-:S13]  /*10f20*/  ISETP.GE.AND P1, PT, R3, 0x1, PT ;  /* 0x000000010300780c */ /* 0x001fda0003f26270 */
[----:B------:R-:W-:Y:S05]  /*10f30*/  @!P1 BRA `(.L_x_30) ;  /* 0x0000000000549947 */ /* 0x000fea0003800000 */
[----:B------:R-:W-:Y:S05]  /*10f40*/  @!P0 BRA `(.L_x_31) ;  /* 0x0000000000048947 */ /* 0x000fea0003800000 */
[----:B------:R-:W-:Y:S01]  /*10f50*/  BPT.TRAP 0x1 ;  /* 0x000000040000795c */ /* 0x000fe20000300000 */
.L_x_31:
[----:B------:R-:W-:Y:S01]  /*10f60*/  ISETP.NE.AND P0, PT, R17, RZ, PT ;  /* 0x000000ff1100720c */ /* 0x000fe20003f05270 */
[----:B------:R-:W-:-:S12]  /*10f70*/  BSSY B0, `(.L_x_32) ;  /* 0x000000d000007945 */ /* 0x000fd80003800000 */
[----:B------:R-:W-:Y:S05]  /*10f80*/  @!P0 BRA `(.L_x_33) ;  /* 0x00000000002c8947 */ /* 0x000fea0003800000 */
[----:B------:R-:W-:-:S04]  /*10f90*/  UISETP.LT.AND UP0, UPT, UR43, 0x1, UPT ;  /* 0x000000012b00788c */ /* 0x000fc8000bf01270 */
[----:B------:R-:W-:-:S04]  /*10fa0*/  USEL UR6, UR43, 0x1, UP0 ;  /* 0x000000012b067887 */ /* 0x000fc80008000000 */
[----:B------:R-:W-:-:S04]  /*10fb0*/  UIADD3 UR6, UR37, UR43, -UR6 ;  /* 0x0000002b25067290 */ /* 0x000fc8000fffe806 */
[----:B------:R-:W-:-:S04]  /*10fc0*/  UIMAD.WIDE.U32 UR4, UR6, -0x55555555, URZ ;  /* 0xaaaaaaab060478a5 */ /* 0x000fc8000f8e003f */
[----:B------:R-:W-:-:S04]  /*10fd0*/  USHF.R.U32.HI UR4, URZ, 0x1, UR5 ;  /* 0x000000013f047899 */ /* 0x000fc80008011605 */
[----:B------:R-:W-:-:S06]  /*10fe0*/  UIMAD UR6, UR4, -0x3, UR6 ;  /* 0xfffffffd040678a4 */ /* 0x000fcc000f8e0206 */
[----:B------:R-:W-:-:S04]  /*10ff0*/  IMAD.U32 R3, RZ, RZ, UR6 ;  /* 0x00000006ff037e24 */ /* 0x000fc8000f8e00ff */
[----:B------:R-:W-:-:S05]  /*11000*/  IMAD R0, R3, 0x8, R0 ;  /* 0x0000000803007824 */ /* 0x000fca00078e0200 */
[----:B------:R-:W-:-:S04]  /*11010*/  IADD3 R0, R0, 0x18, RZ ;  /* 0x0000001800007810 */ /* 0x000fc80007ffe0ff */
[----:B------:R-:W-:-:S04]  /*11020*/  PRMT R0, R152, 0x654, R0 ;  /* 0x0000065498007816 */ /* 0x000fc80000000000 */
[----:B------:R0:W-:Y:S03]  /*11030*/  SYNCS.ARRIVE.TRANS64.RED.A1T0 RZ, [R0+URZ], RZ ;  /* 0x000000ff00ff79a7 */ /* 0x0001e6000810043f */
.L_x_33:
[----:B------:R-:W-:Y:S05]  /*11040*/  BSYNC B0 ;  /* 0x0000000000007941 */ /* 0x000fea0003800000 */
.L_x_32:
[----:B------:R-:W-:-:S06]  /*11050*/  UISETP.GT.U32.AND UP0, UPT, UR38, 0x1, UPT ;  /* 0x000000012600788c */ /* 0x000fcc000bf04070 */
[----:B------:R-:W-:-:S13]  /*11060*/  PLOP3.LUT P0, PT, PT, PT, UP0, 0x80, 0x0 ;  /* 0x000000000000781c */ /* 0x000fda0003f0f008 */
[----:B------:R-:W-:Y:S05]  /*11070*/  @P0 BRA `(.L_x_30) ;  /* 0x0000000000040947 */ /* 0x000fea0003800000 */
[----:B------:R-:W-:Y:S01]  /*11080*/  BPT.TRAP 0x1 ;  /* 0x000000040000795c */ /* 0x000fe20000300000 */
.L_x_30:
[----:B------:R-:W1:Y:S01]  /*11090*/  S2R R8, SR_TID.X ;  /* 0x0000000000087919 */ /* 0x000e620000002100 */
[----:B------:R-:W-:Y:S01]  /*110a0*/  MOV R19, 0x6540 ;  /* 0x0000654000137802 */ /* 0x000fe20000000f00 */
[----:B------:R-:W-:Y:S02]  /*110b0*/  UIMAD.WIDE UR6, UR40, 0x100, URZ ;  /* 0x00000100280678a5 */ /* 0x000fe4000f8e023f */
[----:B------:R-:W-:Y:S01]  /*110c0*/  USHF.R.S32.HI UR10, URZ, 0x1f, UR42 ;  /* 0x0000001f3f0a7899 */ /* 0x000fe2000801142a */
[----:B------:R-:W-:Y:S01]  /*110d0*/  ULDC.64 UR8, c[0x0][0x5d0] ;  /* 0x0001740000087ab9 */ /* 0x000fe20000000a00 */
[----:B------:R-:W-:Y:S02]  /*110e0*/  USHF.L.U32 UR40, UR40, 0x8, URZ ;  /* 0x0000000828287899 */ /* 0x000fe4000800063f */
[----:B------:R-:W-:Y:S02]  /*110f0*/  UIMAD UR4, UR10, UR8, URZ ;  /* 0x000000080a0472a4 */ /* 0x000fe4000f8e023f */
[----:B------:R-:W-:-:S02]  /*11100*/  UIADD3 UR37, UR43, UR37, URZ ;  /* 0x000000252b257290 */ /* 0x000fc4000fffe03f */
[----:B------:R-:W-:Y:S02]  /*11110*/  UIMAD UR4, UR42, UR9, UR4 ;  /* 0x000000092a0472a4 */ /* 0x000fe4000f8e0204 */
[----:B------:R-:W-:Y:S02]  /*11120*/  UISETP.GT.U32.AND UP1, UPT, UR37, 0x2, UPT ;  /* 0x000000022500788c */ /* 0x000fe4000bf24070 */
[----:B------:R-:W-:Y:S02]  /*11130*/  UISETP.GE.U32.AND UP2, UPT, UR43, 0x3, UPT ;  /* 0x000000032b00788c */ /* 0x000fe4000bf46070 */
[----:B------:R-:W-:Y:S01]  /*11140*/  UISETP.LT.U32.AND UP1, UPT, UR43, 0x3, UP1 ;  /* 0x000000032b00788c */ /* 0x000fe20008f21070 */
[--C-:B-1----:R-:W-:Y:S01]  /*11150*/  SHF.R.U32.HI R4, RZ, 0x7, R8.reuse ;  /* 0x00000007ff047819 */ /* 0x102fe20000011608 */
[----:B------:R-:W-:Y:S01]  /*11160*/  IMAD.SHL.U32 R18, R8, 0x2, RZ ;  /* 0x0000000208127824 */ /* 0x000fe200078e00ff */
[----:B------:R-:W-:Y:S02]  /*11170*/  SHF.R.U32.HI R5, RZ, 0x2, R8 ;  /* 0x00000002ff057819 */ /* 0x000fe40000011608 */
[----:B------:R-:W-:-:S02]  /*11180*/  LOP3.LUT R4, R4, 0x1, RZ, 0xc0, !PT ;  /* 0x0000000104047812 */ /* 0x000fc400078ec0ff */
[----:B------:R-:W-:Y:S02]  /*11190*/  LOP3.LUT R6, R8, 0x60, RZ, 0xc0, !PT ;  /* 0x0000006008067812 */ /* 0x000fe400078ec0ff */
[----:B------:R-:W-:Y:S01]  /*111a0*/  LOP3.LUT R5, R5, 0x7, RZ, 0xc0, !PT ;  /* 0x0000000705057812 */ /* 0x000fe200078ec0ff */
[----:B------:R-:W-:Y:S01]  /*111b0*/  IMAD.SHL.U32 R3, R4, 0x40, RZ ;  /* 0x0000004004037824 */ /* 0x000fe200078e00ff */
[----:B------:R-:W-:Y:S02]  /*111c0*/  LOP3.LUT R18, R18, 0x6, RZ, 0xc0, !PT ;  /* 0x0000000612127812 */ /* 0x000fe400078ec0ff */
[----:B------:R-:W-:Y:S02]  /*111d0*/  SHF.R.U32.HI R6, RZ, 0x1, R6 ;  /* 0x00000001ff067819 */ /* 0x000fe40000011606 */
[--C-:B------:R-:W-:Y:S02]  /*111e0*/  LOP3.LUT R3, R3, 0x40, R5.reuse, 0xe2, !PT ;  /* 0x0000004003037812 */ /* 0x100fe400078ee205 */
[----:B------:R-:W-:Y:S01]  /*111f0*/  PRMT R18, R18, R19, UR41 ;  /* 0x0000002912127e16 */ /* 0x000fe20008000013 */
[----:B------:R-:W-:Y:S01]  /*11200*/  USHF.L.U32 UR41, UR41, 0x8, URZ ;  /* 0x0000000829297899 */ /* 0x000fe2000800063f */
[----:B0-----:R-:W-:Y:S01]  /*11210*/  IADD3 R0, RZ, -R6, -R5 ;  /* 0x80000006ff007210 */ /* 0x001fe20007ffe805 */
[----:B------:R-:W-:Y:S01]  /*11220*/  IMAD.MOV.U32 R5, RZ, RZ, -0x2 ;  /* 0xfffffffeff057424 */ /* 0x000fe200078e00ff */
[----:B------:R-:W-:Y:S01]  /*11230*/  LOP3.LUT R3, R3, UR6, R6, 0xfe, !PT ;  /* 0x0000000603037c12 */ /* 0x000fe2000f8efe06 */
[----:B------:R-:W-:Y:S01]  /*11240*/  IMAD.U32 R6, RZ, RZ, UR8 ;  /* 0x00000008ff067e24 */ /* 0x000fe2000f8e00ff */
[----:B------:R-:W-:Y:S01]  /*11250*/  SHF.R.S32.HI R19, RZ, 0x1f, R18 ;  /* 0x0000001fff137819 */ /* 0x000fe20000011412 */
[----:B------:R-:W-:Y:S01]  /*11260*/  ULDC UR8, c[0x0][0x284] ;  /* 0x0000a10000087ab9 */ /* 0x000fe20000000800 */
[----:B------:R-:W-:Y:S01]  /*11270*/  IMAD R0, R4, -0x40, R0 ;  /* 0xffffffc004007824 */ /* 0x000fe200078e0200 */
[----:B------:R-:W-:Y:S01]  /*11280*/  MOV R153, UR8 ;  /* 0x0000000800997c02 */ /* 0x000fe20008000f00 */
[----:B------:R-:W-:-:S03]  /*11290*/  IMAD.WIDE.U32 R6, R6, UR42, R18 ;  /* 0x0000002a06067c25 */ /* 0x000fc6000f8e0012 */
[----:B------:R-:W-:Y:S01]  /*112a0*/  IADD3 R153, R153, -UR40, R0 ;  /* 0x8000002899997c10 */ /* 0x000fe2000fffe000 */
[----:B------:R-:W-:Y:S01]  /*112b0*/  VIADD R7, R7, UR4 ;  /* 0x0000000407077c36 */ /* 0x000fe20008000000 */
[----:B------:R-:W-:Y:S01]  /*112c0*/  ULDC UR4, c[0x0][0x288] ;  /* 0x0000a20000047ab9 */ /* 0x000fe20000000800 */
[----:B------:R-:W-:Y:S01]  /*112d0*/  LOP3.LUT R0, R8, 0x3, RZ, 0xc0, !PT ;  /* 0x0000000308007812 */ /* 0x000fe200078ec0ff */
[----:B------:R-:W-:-:S04]  /*112e0*/  UISETP.GE.AND UP0, UPT, UR41, UR4, UPT ;  /* 0x000000042900728c */ /* 0x000fc8000bf06270 */
[----:B------:R-:W-:Y:S01]  /*112f0*/  UISETP.GE.OR UP0, UPT, UR40, UR8, UP0 ;  /* 0x000000082800728c */ /* 0x000fe20008706670 */
[----:B------:R-:W-:Y:S01]  /*11300*/  IMAD R0, R0, R5, UR4 ;  /* 0x0000000400007e24 */ /* 0x000fe2000f8e0205 */
[----:B------:R-:W-:Y:S02]  /*11310*/  UIMAD.WIDE.U32 UR4, UR37, -0x55555555, URZ ;  /* 0xaaaaaaab250478a5 */ /* 0x000fe4000f8e003f */
[----:B------:R-:W-:Y:S01]  /*11320*/  USEL UR8, URZ, 0x1, !UP1 ;  /* 0x000000013f087887 */ /* 0x000fe2000c800000 */
[----:B------:R-:W-:Y:S01]  /*11330*/  VIADD R0, R0, -UR41 ;  /* 0x8000002900007c36 */ /* 0x000fe20008000000 */
[----:B------:R-:W-:Y:S01]  /*11340*/  PLOP3.LUT P0, PT, PT, PT, UP0, 0x80, 0x0 ;  /* 0x000000000000781c */ /* 0x000fe20003f0f008 */
[----:B------:R-:W-:Y:S02]  /*11350*/  USHF.R.U32.HI UR4, URZ, 0x1, UR5 ;  /* 0x000000013f047899 */ /* 0x000fe40008011605 */
[----:B------:R-:W-:Y:S02]  /*11360*/  ULOP3.LUT UR36, UR36, UR8, URZ, 0x3c, !UPT ;  /* 0x0000000824247292 */ /* 0x000fe4000f8e3c3f */
[----:B------:R-:W-:-:S02]  /*11370*/  UIMAD UR37, UR4, -0x3, UR37 ;  /* 0xfffffffd042578a4 */ /* 0x000fc4000f8e0225 */
[----:B------:R-:W-:Y:S01]  /*11380*/  @UP2 ULOP3.LUT UR36, UR36, 0x1, UR4, 0x78, !UPT ;  /* 0x0000000124242892 */ /* 0x000fe2000f8e7804 */
[----:B------:R-:W-:-:S05]  /*11390*/  UMOV UR40, 0xffffffff ;  /* 0xffffffff00287882 */ /* 0x000fca0000000000 */
[----:B------:R-:W-:Y:S06]  /*113a0*/  @P0 BRA `(.L_x_34) ;  /* 0x0000010400d80947 */ /* 0x000fec0003800000 */
[----:B------:R-:W-:Y:S01]  /*113b0*/  FSETP.NEU.AND P0, PT, R16, RZ, PT ;  /* 0x000000ff1000720b */ /* 0x000fe20003f0d000 */
[----:B------:R-:W-:Y:S01]  /*113c0*/  ULDC.64 UR8, c[0x0][0x5c8] ;  /* 0x0001720000087ab9 */ /* 0x000fe20000000a00 */
[----:B------:R-:W-:Y:S01]  /*113d0*/  ISETP.GT.AND P3, PT, R153, RZ, PT ;  /* 0x000000ff9900720c */ /* 0x000fe20003f64270 */
[----:B------:R-:W-:Y:S01]  /*113e0*/  UIMAD UR4, UR7, UR8, URZ ;  /* 0x00000008070472a4 */ /* 0x000fe2000f8e023f */
[----:B------:R-:W-:Y:S01]  /*113f0*/  MOV R10, UR9 ;  /* 0x00000009000a7c02 */ /* 0x000fe20008000f00 */
[C---:B------:R-:W-:Y:S01]  /*11400*/  IMAD.WIDE.U32 R6, R3.reuse, UR8, R6 ;  /* 0x0000000803067c25 */ /* 0x040fe2000f8e0006 */
[----:B------:R-:W-:Y:S01]  /*11410*/  BSSY B0, `(.L_x_34) ;  /* 0x000106f000007945 */ /* 0x000fe20003800000 */
[----:B------:R-:W-:Y:S02]  /*11420*/  ISETP.GT.AND P1, PT, R0, RZ, P3 ;  /* 0x000000ff0000720c */ /* 0x000fe40001f24270 */
[----:B------:R-:W-:-:S04]  /*11430*/  IMAD R10, R3, R10, UR4 ;  /* 0x00000004030a7e24 */ /* 0x000fc8000f8e020a */
[----:B------:R-:W-:Y:S01]  /*11440*/  IMAD.IADD R10, R7, 0x1, R10 ;  /* 0x00000001070a7824 */ /* 0x000fe200078e020a */
[----:B------:R-:W-:Y:S06]  /*11450*/  @!P0 BRA `(.L_x_35) ;  /* 0x000000b800108947 */ /* 0x000fec0003800000 */
[----:B------:R-:W0:Y:S01]  /*11460*/  LDC.64 R22, c[0x0][0x5b8] ;  /* 0x00016e00ff167b82 */ /* 0x000e220000000a00 */
[----:B------:R-:W2:Y:S01]  /*11470*/  LDL.LU R11, [R1] ;  /* 0x00000000010b7983 */ /* 0x000ea20000300800 */
[----:B------:R-:W-:-:S06]  /*11480*/  ULDC.64 UR4, c[0x0][0x5c0] ;  /* 0x0001700000047ab9 */ /* 0x000fcc0000000a00 */
[----:B------:R-:W1:Y:S08]  /*11490*/  LDC.64 R14, c[0x0][0x5b0] ;  /* 0x00016c00ff0e7b82 */ /* 0x000e700000000a00 */
[----:B------:R-:W3:Y:S01]  /*114a0*/  LDC.64 R12, c[0x0][0x5a8] ;  /* 0x00016a00ff0c7b82 */ /* 0x000ee20000000a00 */
[C---:B0-----:R-:W-:Y:S02]  /*114b0*/  IMAD R159, R22.reuse, UR10, RZ ;  /* 0x0000000a169f7c24 */ /* 0x041fe4000f8e02ff */
[----:B------:R-:W-:-:S04]  /*114c0*/  IMAD.WIDE.U32 R154, R22, UR42, R18 ;  /* 0x0000002a169a7c25 */ /* 0x000fc8000f8e0012 */
[----:B------:R-:W-:Y:S01]  /*114d0*/  IMAD R159, R23, UR42, R159 ;  /* 0x0000002a179f7c24 */ /* 0x000fe2000f8e029f */
[----:B------:R-:W-:Y:S01]  /*114e0*/  MOV R20, R154 ;  /* 0x0000009a00147202 */ /* 0x000fe20000000f00 */
[----:B-1----:R-:W-:Y:S02]  /*114f0*/  IMAD R158, R14, UR7, RZ ;  /* 0x000000070e9e7c24 */ /* 0x002fe4000f8e02ff */
[----:B------:R-:W-:Y:S02]  /*11500*/  IMAD.IADD R21, R155, 0x1, R159 ;  /* 0x000000019b157824 */ /* 0x000fe400078e029f */
[C---:B------:R-:W-:Y:S02]  /*11510*/  IMAD R158, R3.reuse, R15, R158 ;  /* 0x0000000f039e7224 */ /* 0x040fe400078e029e */
[----:B------:R-:W-:-:S04]  /*11520*/  IMAD.WIDE.U32 R4, R3, R14, R20 ;  /* 0x0000000e03047225 */ /* 0x000fc800078e0014 */
[----:B------:R-:W-:Y:S01]  /*11530*/  IMAD.IADD R5, R5, 0x1, R158 ;  /* 0x0000000105057824 */ /* 0x000fe200078e029e */
[----:B---3--:R-:W-:-:S04]  /*11540*/  LEA R8, P0, R4, R12, 0x1 ;  /* 0x0000000c04087211 */ /* 0x008fc800078008ff */
[----:B------:R-:W-:-:S05]  /*11550*/  LEA.HI.X R9, R4, R13, R5, 0x1, P0 ;  /* 0x0000000d04097211 */ /* 0x000fca00000f0c05 */
[----:B------:R-:W3:Y:S01]  /*11560*/  @P1 LDG.E.LTC128B.U16 R23, desc[UR44][R8.64] ;  /* 0x0000002c08171981 */ /* 0x000ee2000c1e1520 */
[----:B------:R-:W-:Y:S01]  /*11570*/  BSSY B1, `(.L_x_36) ;  /* 0x0000011000017945 */ /* 0x000fe20003800000 */
[----:B---3--:R-:W-:-:S04]  /*11580*/  IMAD.U32 R4, R23, 0x10000, RZ ;  /* 0x0001000017047824 */ /* 0x008fc800078e00ff */
[----:B------:R-:W-:-:S04]  /*11590*/  FMUL R4, R4, R16 ;  /* 0x0000001004047220 */ /* 0x000fc80000400000 */
[----:B--2---:R-:W-:Y:S01]  /*115a0*/  FFMA R7, R11, R2, R4 ;  /* 0x000000020b077223 */ /* 0x004fe20000000004 */
[----:B------:R-:W-:-:S04]  /*115b0*/  LEA R4, P0, R6, UR4, 0x1 ;  /* 0x0000000406047c11 */ /* 0x000fc8000f8008ff */
[----:B------:R-:W-:Y:S02]  /*115c0*/  LEA.HI.X R5, R6, UR5, R10, 0x1, P0 ;  /* 0x0000000506057c11 */ /* 0x000fe400080f0c0a */
[----:B------:R-:W-:-:S05]  /*115d0*/  F2FP.BF16.F32.PACK_AB R6, RZ, R7 ;  /* 0x00000007ff06723e */ /* 0x000fca00000010ff */
[----:B------:R0:W-:Y:S02]  /*115e0*/  @P1 STG.E.U16 desc[UR44][R4.64], R6 ;  /* 0x0000000604001986 */ /* 0x0001e4000c10152c */
[----:B0-----:R-:W-:-:S05]  /*115f0*/  IMAD.WIDE.U32 R6, R3, R14, R18 ;  /* 0x0000000e03067225 */ /* 0x001fca00078e0012 */
[----:B------:R-:W-:-:S03]  /*11600*/  IADD3 R7, R158, R7, RZ ;  /* 0x000000079e077210 */ /* 0x000fc60007ffe0ff */
[----:B------:R-:W-:-:S04]  /*11610*/  IMAD.WIDE.U32 R6, R22, UR42, R6 ;  /* 0x0000002a16067c25 */ /* 0x000fc8000f8e0006 */
[----:B------:R-:W-:Y:S01]  /*11620*/  IMAD.IADD R7, R159, 0x1, R7 ;  /* 0x000000019f077824 */ /* 0x000fe200078e0207 */
[----:B------:R-:W-:-:S04]  /*11630*/  LEA R10, P0, R6, R12, 0x1 ;  /* 0x0000000c060a7211 */ /* 0x000fc800078008ff */
[----:B------:R-:W-:Y:S02]  /*11640*/  LEA.HI.X R11, R6, R13, R7, 0x1, P0 ;  /* 0x0000000d060b7211 */ /* 0x000fe400000f0c07 */
[----:B------:R-:W-:-:S13]  /*11650*/  ISETP.GT.AND P0, PT, R0, 0x1, P3 ;  /* 0x000000010000780c */ /* 0x000fda0001f04270 */
[----:B------:R-:W-:Y:S05]  /*11660*/  @!P0 BRA `(.L_x_37) ;  /* 0x0000000000048947 */ /* 0x000fea0003800000 */
[----:B------:R0:W5:Y:S02]  /*11670*/  LDG.E.LTC128B.U16 R23, desc[UR44][R10.64+0x2] ;  /* 0x0000022c0a177981 */ /* 0x000164000c1e1520 */
.L_x_37:
[----:B------:R-:W-:Y:S05]  /*11680*/  BSYNC B1 ;  /* 0x0000000000017941 */ /* 0x000fea0003800000 */
.L_x_36:
[----:B------:R-:W2:Y:S01]  /*11690*/  LDL.LU R7, [R1+0x4] ;  /* 0x0000040001077983 */ /* 0x000ea20000300800 */
[----:B-----5:R-:W-:Y:S01]  /*116a0*/  IMAD.U32 R6, R23, 0x10000, RZ ;  /* 0x0001000017067824 */ /* 0x020fe200078e00ff */
[C---:B------:R-:W-:Y:S02]  /*116b0*/  SHF.L.U64.HI R157, R14.reuse, 0x3, R15 ;  /* 0x000000030e9d7819 */ /* 0x040fe4000001020f */
[----:B------:R-:W-:Y:S01]  /*116c0*/  SHF.L.U32 R156, R14, 0x3, RZ ;  /* 0x000000030e9c7819 */ /* 0x000fe200000006ff */
[----:B------:R-:W-:Y:S01]  /*116d0*/  FMUL R6, R6, R16 ;  /* 0x0000001006067220 */ /* 0x000fe20000400000 */
[----:B------:R-:W3:Y:S03]  /*116e0*/  LDL.LU R160, [R1+0x8] ;  /* 0x0000080001a07983 */ /* 0x000ee60000300800 */
[----:B--2---:R-:W-:-:S05]  /*116f0*/  FFMA R6, R7, R2, R6 ;  /* 0x0000000207067223 */ /* 0x004fca0000000006 */
[----:B------:R-:W-:-:S05]  /*11700*/  F2FP.BF16.F32.PACK_AB R6, RZ, R6 ;  /* 0x00000006ff06723e */ /* 0x000fca00000010ff */
[----:B------:R1:W-:Y:S01]  /*11710*/  @P0 STG.E.U16 desc[UR44][R4.64+0x2], R6 ;  /* 0x0000020604000986 */ /* 0x0003e2000c10152c */
[----:B------:R-:W-:-:S04]  /*11720*/  ISETP.GT.AND P0, PT, R153, 0x8, PT ;  /* 0x000000089900780c */ /* 0x000fc80003f04270 */
[----:B------:R-:W-:Y:S01]  /*11730*/  ISETP.GT.AND P1, PT, R0, RZ, P0 ;  /* 0x000000ff0000720c */ /* 0x000fe20000724270 */
[----:B-1----:R-:W-:-:S04]  /*11740*/  IMAD.WIDE.U32 R6, R3, R14, R156 ;  /* 0x0000000e03067225 */ /* 0x002fc800078e009c */
[----:B------:R-:W-:Y:S01]  /*11750*/  IMAD.IADD R158, R158, 0x1, R7 ;  /* 0x000000019e9e7824 */ /* 0x000fe200078e0207 */
[----:B------:R-:W-:-:S05]  /*11760*/  IADD3 R7, P2, R154, R6, RZ ;  /* 0x000000069a077210 */ /* 0x000fca0007f5e0ff */
[----:B------:R-:W-:Y:S01]  /*11770*/  IMAD.X R9, R158, 0x1, R21, P2 ;  /* 0x000000019e097824 */ /* 0x000fe200010e0615 */
[----:B------:R-:W-:-:S04]  /*11780*/  LEA R8, P2, R7, R12, 0x1 ;  /* 0x0000000c07087211 */ /* 0x000fc800078408ff */
[----:B------:R-:W-:-:S05]  /*11790*/  LEA.HI.X R9, R7, R13, R9, 0x1, P2 ;  /* 0x0000000d07097211 */ /* 0x000fca00010f0c09 */
[----:B------:R1:W2:Y:S01]  /*117a0*/  @P1 LDG.E.LTC128B.U16 R23, desc[UR44][R8.64] ;  /* 0x0000002c08171981 */ /* 0x0002a2000c1e1520 */
[----:B------:R-:W-:Y:S01]  /*117b0*/  IADD3 R6, P2, R18, R6, RZ ;  /* 0x0000000612067210 */ /* 0x000fe20007f5e0ff */
[----:B------:R-:W-:Y:S01]  /*117c0*/  BSSY B1, `(.L_x_38) ;  /* 0x0000016000017945 */ /* 0x000fe20003800000 */
[----:B------:R-:W-:Y:S02]  /*117d0*/  ISETP.GT.AND P4, PT, R0, 0x1, P0 ;  /* 0x000000010000780c */ /* 0x000fe40000784270 */
[----:B------:R-:W-:Y:S01]  /*117e0*/  IADD3.X R7, R19, R158, RZ, P2, !PT ;  /* 0x0000009e13077210 */ /* 0x000fe200017fe4ff */
[----:B------:R-:W-:Y:S02]  /*117f0*/  IMAD.U32 R158, RZ, RZ, UR9 ;  /* 0x00000009ff9e7e24 */ /* 0x000fe4000f8e00ff */
[----:B------:R-:W-:-:S04]  /*11800*/  IMAD.WIDE.U32 R6, R22, UR42, R6 ;  /* 0x0000002a16067c25 */ /* 0x000fc8000f8e0006 */
[----:B------:R-:W-:Y:S01]  /*11810*/  IMAD.IADD R7, R159, 0x1, R7 ;  /* 0x000000019f077824 */ /* 0x000fe200078e0207 */
[----:B-1----:R-:W-:-:S04]  /*11820*/  LEA R8, P2, R6, R12, 0x1 ;  /* 0x0000000c06087211 */ /* 0x002fc800078408ff */
[----:B------:R-:W-:Y:S01]  /*11830*/  LEA.HI.X R9, R6, R13, R7, 0x1, P2 ;  /* 0x0000000d06097211 */ /* 0x000fe200010f0c07 */
[----:B--2---:R-:W-:-:S04]  /*11840*/  IMAD.U32 R6, R23, 0x10000, RZ ;  /* 0x0001000017067824 */ /* 0x004fc800078e00ff */
[----:B------:R-:W-:-:S04]  /*11850*/  FMUL R6, R6, R16 ;  /* 0x0000001006067220 */ /* 0x000fc80000400000 */
[----:B---3--:R-:W-:Y:S01]  /*11860*/  FFMA R7, R160, R2, R6 ;  /* 0x00000002a0077223 */ /* 0x008fe20000000006 */
[----:B------:R-:W-:Y:S01]  /*11870*/  MOV R160, UR8 ;  /* 0x0000000800a07c02 */ /* 0x000fe20008000f00 */
[----:B------:R-:W-:-:S03]  /*11880*/  IMAD.U32 R6, RZ, RZ, UR8 ;  /* 0x00000008ff067e24 */ /* 0x000fc6000f8e00ff */
[----:B------:R-:W-:Y:S02]  /*11890*/  SHF.L.U32 R160, R160, 0x4, RZ ;  /* 0x00000004a0a07819 */ /* 0x000fe400000006ff */
[----:B------:R-:W-:Y:S02]  /*118a0*/  SHF.L.U64.HI R158, R6, 0x4, R158 ;  /* 0x00000004069e7819 */ /* 0x000fe4000001029e */
[----:B------:R-:W-:Y:S02]  /*118b0*/  F2FP.BF16.F32.PACK_AB R7, RZ, R7 ;  /* 0x00000007ff07723e */ /* 0x000fe400000010ff */
[----:B------:R-:W-:Y:S02]  /*118c0*/  IADD3 R6, P2, R160, R4, RZ ;  /* 0x00000004a0067210 */ /* 0x000fe40007f5e0ff */
[----:B------:R-:W-:-:S03]  /*118d0*/  PRMT R161, R7, 0x7610, R161 ;  /* 0x0000761007a17816 */ /* 0x000fc600000000a1 */
[----:B------:R-:W-:-:S05]  /*118e0*/  IMAD.X R7, R158, 0x1, R5, P2 ;  /* 0x000000019e077824 */ /* 0x000fca00010e0605 */
[----:B------:R1:W-:Y:S01]  /*118f0*/  @P1 STG.E.U16 desc[UR44][R6.64], R161 ;  /* 0x000000a106001986 */ /* 0x0003e2000c10152c */
[----:B------:R-:W-:Y:S05]  /*11900*/  @!P4 BRA `(.L_x_39) ;  /* 0x000000000004c947 */ /* 0x000fea0003800000 */
[----:B------:R2:W5:Y:S02]  /*11910*/  LDG.E.LTC128B.U16 R23, desc[UR44][R8.64+0x2] ;  /* 0x0000022c08177981 */ /* 0x000564000c1e1520 */
.L_x_39:
[----:B------:R-:W-:Y:S05]  /*11920*/  BSYNC B1 ;  /* 0x0000000000017941 */ /* 0x000fea0003800000 */
.L_x_38:
[----:B------:R-:W3:Y:S01]  /*11930*/  LDL.LU R162, [R1+0xc] ;  /* 0x00000c0001a27983 */ /* 0x000ee20000300800 */
[----:B-1---5:R-:W-:Y:S01]  /*11940*/  IMAD.U32 R161, R23, 0x10000, RZ ;  /* 0x0001000017a17824 */ /* 0x022fe200078e00ff */
[----:B------:R-:W-:Y:S01]  /*11950*/  ISETP.GT.AND P1, PT, R0, 0x8, P3 ;  /* 0x000000080000780c */ /* 0x000fe20001f24270 */
[----:B------:R-:W-:Y:S02]  /*11960*/  BSSY B1, `(.L_x_40) ;  /* 0x0000007000017945 */ /* 0x000fe40003800000 */
[----:B------:R-:W-:-:S04]  /*11970*/  FMUL R161, R161, R16 ;  /* 0x00000010a1a17220 */ /* 0x000fc80000400000 */
[----:B---3--:R-:W-:-:S05]  /*11980*/  FFMA R161, R162, R2, R161 ;  /* 0x00000002a2a17223 */ /* 0x008fca00000000a1 */
[----:B------:R-:W-:-:S05]  /*11990*/  F2FP.BF16.F32.PACK_AB R161, RZ, R161 ;  /* 0x000000a1ffa1723e */ /* 0x000fca00000010ff */
[----:B------:R1:W-:Y:S01]  /*119a0*/  @P4 STG.E.U16 desc[UR44][R6.64+0x2], R161 ;  /* 0x000002a106004986 */ /* 0x0003e2000c10152c */
[----:B------:R-:W-:Y:S05]  /*119b0*/  @!P1 BRA `(.L_x_41) ;  /* 0x0000000000049947 */ /* 0x000fea0003800000 */
[----:B------:R3:W5:Y:S02]  /*119c0*/  LDG.E.LTC128B.U16 R23, desc[UR44][R10.64+0x10] ;  /* 0x0000102c0a177981 */ /* 0x000764000c1e1520 */
.L_x_41:
[----:B------:R-:W-:Y:S05]  /*119d0*/  BSYNC B1 ;  /* 0x0000000000017941 */ /* 0x000fea0003800000 */
.L_x_40:
[----:B------:R-:W4:Y:S01]  /*119e0*/  LDL.LU R162, [R1+0x10] ;  /* 0x0000100001a27983 */ /* 0x000f220000300800 */
[----:B-1---5:R-:W-:Y:S01]  /*119f0*/  SHF.L.U32 R161, R23, 0x10, RZ ;  /* 0x0000001017a17819 */ /* 0x022fe200000006ff */
[----:B------:R-:W-:Y:S01]  /*11a00*/  BSSY B1, `(.L_x_42) ;  /* 0x0000008000017945 */ /* 0x000fe20003800000 */
[----:B------:R-:W-:-:S03]  /*11a10*/  ISETP.GT.AND P2, PT, R0, 0x9, P3 ;  /* 0x000000090000780c */ /* 0x000fc60001f44270 */
[----:B------:R-:W-:-:S04]  /*11a20*/  FMUL R161, R161, R16 ;  /* 0x00000010a1a17220 */ /* 0x000fc80000400000 */
[----:B----4-:R-:W-:-:S05]  /*11a30*/  FFMA R161, R162, R2, R161 ;  /* 0x00000002a2a17223 */ /* 0x010fca00000000a1 */
[----:B------:R-:W-:-:S05]  /*11a40*/  F2FP.BF16.F32.PACK_AB R161, RZ, R161 ;  /* 0x000000a1ffa1723e */ /* 0x000fca00000010ff */
[----:B------:R1:W-:Y:S01]  /*11a50*/  @P1 STG.E.U16 desc[UR44][R4.64+0x10], R161 ;  /* 0x000010a104001986 */ /* 0x0003e2000c10152c */
[----:B------:R-:W-:Y:S05]  /*11a60*/  @!P2 BRA `(.L_x_43) ;  /* 0x000000000004a947 */ /* 0x000fea0003800000 */
[----:B------:R4:W5:Y:S02]  /*11a70*/  LDG.E.LTC128B.U16 R23, desc[UR44][R10.64+0x12] ;  /* 0x0000122c0a177981 */ /* 0x000964000c1e1520 */
.L_x_43:
[----:B------:R-:W-:Y:S05]  /*11a80*/  BSYNC B1 ;  /* 0x0000000000017941 */ /* 0x000fea0003800000 */
.L_x_42:
[----:B------:R-:W2:Y:S01]  /*11a90*/  LDL.LU R162, [R1+0x14] ;  /* 0x0000140001a27983 */ /* 0x000ea20000300800 */
[----:B-1---5:R-:W-:Y:S01]  /*11aa0*/  IMAD.U32 R161, R23, 0x10000, RZ ;  /* 0x0001000017a17824 */ /* 0x022fe200078e00ff */
[----:B------:R-:W-:Y:S01]  /*11ab0*/  ISETP.GT.AND P1, PT, R0, 0x8, P0 ;  /* 0x000000080000780c */ /* 0x000fe20000724270 */
[----:B------:R-:W-:Y:S02]  /*11ac0*/  BSSY B1, `(.L_x_44) ;  /* 0x0000007000017945 */ /* 0x000fe40003800000 */
[----:B------:R-:W-:-:S04]  /*11ad0*/  FMUL R161, R161, R16 ;  /* 0x00000010a1a17220 */ /* 0x000fc80000400000 */
[----:B--2---:R-:W-:-:S05]  /*11ae0*/  FFMA R161, R162, R2, R161 ;  /* 0x00000002a2a17223 */ /* 0x004fca00000000a1 */
[----:B------:R-:W-:-:S05]  /*11af0*/  F2FP.BF16.F32.PACK_AB R161, RZ, R161 ;  /* 0x000000a1ffa1723e */ /* 0x000fca00000010ff */
[----:B------:R1:W-:Y:S01]  /*11b00*/  @P2 STG.E.U16 desc[UR44][R4.64+0x12], R161 ;  /* 0x000012a104002986 */ /* 0x0003e2000c10152c */
[----:B------:R-:W-:Y:S05]  /*11b10*/  @!P1 BRA `(.L_x_45) ;  /* 0x0000000000049947 */ /* 0x000fea0003800000 */
[----:B------:R2:W5:Y:S02]  /*11b20*/  LDG.E.LTC128B.U16 R23, desc[UR44][R8.64+0x10] ;  /* 0x0000102c08177981 */ /* 0x000564000c1e1520 */
.L_x_45:
[----:B------:R-:W-:Y:S05]  /*11b30*/  BSYNC B1 ;  /* 0x0000000000017941 */ /* 0x000fea0003800000 */
.L_x_44:
        /* <DEDUP_REMOVED lines=10> */
.L_x_47:
[----:B------:R-:W-:Y:S05]  /*11be0*/  BSYNC B1 ;  /* 0x0000000000017941 */ /* 0x000fea0003800000 */
.L_x_46:
[----:B------:R-:W2:Y:S01]  /*11bf0*/  LDL.LU R162, [R1+0x1c] ;  /* 0x00001c0001a27983 */ /* 0x000ea20000300800 */
[----:B-1---5:R-:W-:Y:S01]  /*11c00*/  SHF.L.U32 R161, R23, 0x10, RZ ;  /* 0x0000001017a17819 */ /* 0x022fe200000006ff */
[----:B------:R-:W-:Y:S01]  /*11c10*/  BSSY B1, `(.L_x_48) ;  /* 0x0000008000017945 */ /* 0x000fe20003800000 */
[----:B------:R-:W-:-:S03]  /*11c20*/  ISETP.GT.AND P1, PT, R0, 0x10, P3 ;  /* 0x000000100000780c */ /* 0x000fc60001f24270 */
[----:B------:R-:W-:-:S04]  /*11c30*/  FMUL R161, R161, R16 ;  /* 0x00000010a1a17220 */ /* 0x000fc80000400000 */
[----:B--2---:R-:W-:-:S05]  /*11c40*/  FFMA R161, R162, R2, R161 ;  /* 0x00000002a2a17223 */ /* 0x004fca00000000a1 */
[----:B------:R-:W-:-:S05]  /*11c50*/  F2FP.BF16.F32.PACK_AB R161, RZ, R161 ;  /* 0x000000a1ffa1723e */ /* 0x000fca00000010ff */
[----:B------:R1:W-:Y:S01]  /*11c60*/  @P2 STG.E.U16 desc[UR44][R6.64+0x12], R161 ;  /* 0x000012a106002986 */ /* 0x0003e2000c10152c */
[----:B------:R-:W-:Y:S05]  /*11c70*/  @!P1 BRA `(.L_x_49) ;  /* 0x0000000000049947 */ /* 0x000fea0003800000 */
[----:B------:R2:W5:Y:S02]  /*11c80*/  LDG.E.LTC128B.U16 R23, desc[UR44][R10.64+0x20] ;  /* 0x0000202c0a177981 */ /* 0x000564000c1e1520 */
.L_x_49:
[----:B------:R-:W-:Y:S05]  /*11c90*/  BSYNC B1 ;  /* 0x0000000000017941 */ /* 0x000fea0003800000 */
.L_x_48:
        /* <DEDUP_REMOVED lines=10> */
.L_x_51:
[----:B------:R-:W-:Y:S05]  /*11d40*/  BSYNC B1 ;  /* 0x0000000000017941 */ /* 0x000fea0003800000 */
.L_x_50:
        /* <DEDUP_REMOVED lines=10> */
.L_x_53:
[----:B------:R-:W-:Y:S05]  /*11df0*/  BSYNC B1 ;  /* 0x0000000000017941 */ /* 0x000fea0003800000 */
.L_x_52:
[----:B------:R-:W3:Y:S01]  /*11e00*/  LDL.LU R162, [R1+0x28] ;  /* 0x0000280001a27983 */ /* 0x000ee20000300800 */
[----:B-1---5:R-:W-:Y:S01]  /*11e10*/  SHF.L.U32 R161, R23, 0x10, RZ ;  /* 0x0000001017a17819 */ /* 0x022fe200000006ff */
[----:B------:R-:W-:Y:S01]  /*11e20*/  BSSY B1, `(.L_x_54) ;  /* 0x0000008000017945 */ /* 0x000fe20003800000 */
[----:B------:R-:W-:-:S03]  /*11e30*/  ISETP.GT.AND P2, PT, R0, 0x11, P0 ;  /* 0x000000110000780c */ /* 0x000fc60000744270 */
[----:B------:R-:W-:-:S04]  /*11e40*/  FMUL R161, R161, R16 ;  /* 0x00000010a1a17220 */ /* 0x000fc80000400000 */
[----:B---3--:R-:W-:-:S05]  /*11e50*/  FFMA R161, R162, R2, R161 ;  /* 0x00000002a2a17223 */ /* 0x008fca00000000a1 */
[----:B------:R-:W-:-:S05]  /*11e60*/  F2FP.BF16.F32.PACK_AB R161, RZ, R161 ;  /* 0x000000a1ffa1723e */ /* 0x000fca00000010ff */
[----:B------:R1:W-:Y:S01]  /*11e70*/  @P1 STG.E.U16 desc[UR44][R6.64+0x20], R161 ;  /* 0x000020a106001986 */ /* 0x0003e2000c10152c */
[----:B------:R-:W-:Y:S05]  /*11e80*/  @!P2 BRA `(.L_x_55) ;  /* 0x000000000004a947 */ /* 0x000fea0003800000 */
[----:B------:R3:W5:Y:S02]  /*11e90*/  LDG.E.LTC128B.U16 R23, desc[UR44][R8.64+0x22] ;  /* 0x0000222c08177981 */ /* 0x000764000c1e1520 */
.L_x_55:
[----:B------:R-:W-:Y:S05]  /*11ea0*/  BSYNC B1 ;  /* 0x0000000000017941 */ /* 0x000fea0003800000 */
.L_x_54:
        /* <DEDUP_REMOVED lines=10> */
.L_x_57:
[----:B------:R-:W-:Y:S05]  /*11f50*/  BSYNC B1 ;  /* 0x0000000000017941 */ /* 0x000fea0003800000 */
.L_x_56:
        /* <DEDUP_REMOVED lines=10> */
.L_x_59:
[----:B------:R-:W-:Y:S05]  /*12000*/  BSYNC B1 ;  /* 0x0000000000017941 */ /* 0x000fea0003800000 */
.L_x_58:
        /* <DEDUP_REMOVED lines=10> */
.L_x_61:
[----:B------:R-:W-:Y:S05]  /*120b0*/  BSYNC B1 ;  /* 0x0000000000017941 */ /* 0x000fea0003800000 */
.L_x_60:
        /* <DEDUP_REMOVED lines=10> */
.L_x_63:
[----:B------:R-:W-:Y:S05]  /*12160*/  BSYNC B1 ;  /* 0x0000000000017941 */ /* 0x000fea0003800000 */
.L_x_62:
        /* <DEDUP_REMOVED lines=10> */
.L_x_65:
[----:B------:R-:W-:Y:S05]  /*12210*/  BSYNC B1 ;  /* 0x0000000000017941 */ /* 0x000fea0003800000 */
.L_x_64:
        /* <DEDUP_REMOVED lines=10> */
.L_x_67:
[----:B------:R-:W-:Y:S05]  /*122c0*/  BSYNC B1 ;  /* 0x0000000000017941 */ /* 0x000fea0003800000 */
.L_x_66:
        /* <DEDUP_REMOVED lines=10> */
.L_x_69:
[----:B------:R-:W-:Y:S05]  /*12370*/  BSYNC B1 ;  /* 0x0000000000017941 */ /* 0x000fea0003800000 */
.L_x_68:
        /* <DEDUP_REMOVED lines=10> */
.L_x_71:
[----:B------:R-:W-:Y:S05]  /*12420*/  BSYNC B1 ;  /* 0x0000000000017941 */ /* 0x000fea0003800000 */
.L_x_70:
        /* <DEDUP_REMOVED lines=10> */
.L_x_73:
[----:B------:R-:W-:Y:S05]  /*124d0*/  BSYNC B1 ;  /* 0x0000000000017941 */ /* 0x000fea0003800000 */
.L_x_72:
        /* <DEDUP_REMOVED lines=10> */
.L_x_75:
[----:B------:R-:W-:Y:S05]  /*12580*/  BSYNC B1 ;  /* 0x0000000000017941 */ /* 0x000fea0003800000 */
.L_x_74:
        /* <DEDUP_REMOVED lines=10> */
.L_x_77:
[----:B------:R-:W-:Y:S05]  /*12630*/  BSYNC B1 ;  /* 0x0000000000017941 */ /* 0x000fea0003800000 */
.L_x_76:
        /* <DEDUP_REMOVED lines=10> */
.L_x_79:
[----:B------:R-:W-:Y:S05]  /*126e0*/  BSYNC B1 ;  /* 0x0000000000017941 */ /* 0x000fea0003800000 */
.L_x_78:
        /* <DEDUP_REMOVED lines=10> */
.L_x_81:
[----:B------:R-:W-:Y:S05]  /*12790*/  BSYNC B1 ;  /* 0x0000000000017941 */ /* 0x000fea0003800000 */
.L_x_80:
        /* <DEDUP_REMOVED lines=10> */
.L_x_83:
[----:B------:R-:W-:Y:S05]  /*12840*/  BSYNC B1 ;  /* 0x0000000000017941 */ /* 0x000fea0003800000 */
.L_x_82:
        /* <DEDUP_REMOVED lines=10> */
.L_x_85:
[----:B------:R-:W-:Y:S05]  /*128f0*/  BSYNC B1 ;  /* 0x0000000000017941 */ /* 0x000fea0003800000 */
.L_x_84:
        /* <DEDUP_REMOVED lines=10> */
.L_x_87:
[----:B------:R-:W-:Y:S05]  /*129a0*/  BSYNC B1 ;  /* 0x0000000000017941 */ /* 0x000fea0003800000 */
.L_x_86:
        /* <DEDUP_REMOVED lines=10> */
.L_x_89:
[----:B------:R-:W-:Y:S05]  /*12a50*/  BSYNC B1 ;  /* 0x0000000000017941 */ /* 0x000fea0003800000 */
.L_x_88:
        /* <DEDUP_REMOVED lines=10> */
.L_x_91:
[----:B------:R-:W-:Y:S05]  /*12b00*/  BSYNC B1 ;  /* 0x0000000000017941 */ /* 0x000fea0003800000 */
.L_x_90:
        /* <DEDUP_REMOVED lines=10> */
.L_x_93:
[----:B------:R-:W-:Y:S05]  /*12bb0*/  BSYNC B1 ;  /* 0x0000000000017941 */ /* 0x000fea0003800000 */
.L_x_92:
        /* <DEDUP_REMOVED lines=10> */
.L_x_95:
[----:B------:R-:W-:Y:S05]  /*12c60*/  BSYNC B1 ;  /* 0x0000000000017941 */ /* 0x000fea0003800000 */
.L_x_94:
        /* <DEDUP_REMOVED lines=10> */
.L_x_97:
[----:B------:R-:W-:Y:S05]  /*12d10*/  BSYNC B1 ;  /* 0x0000000000017941 */ /* 0x000fea0003800000 */
.L_x_96:
        /* <DEDUP_REMOVED lines=10> */
.L_x_99:
[----:B------:R-:W-:Y:S05]  /*12dc0*/  BSYNC B1 ;  /* 0x0000000000017941 */ /* 0x000fea0003800000 */
.L_x_98:
        /* <DEDUP_REMOVED lines=10> */
.L_x_101:
[----:B------:R-:W-:Y:S05]  /*12e70*/  BSYNC B1 ;  /* 0x0000000000017941 */ /* 0x000fea0003800000 */
.L_x_100:
        /* <DEDUP_REMOVED lines=10> */
.L_x_103:
[----:B------:R-:W-:Y:S05]  /*12f20*/  BSYNC B1 ;  /* 0x0000000000017941 */ /* 0x000fea0003800000 */
.L_x_102:
        /* <DEDUP_REMOVED lines=10> */
.L_x_105:
[----:B------:R-:W-:Y:S05]  /*12fd0*/  BSYNC B1 ;  /* 0x0000000000017941 */ /* 0x000fea0003800000 */
.L_x_104:
        /* <DEDUP_REMOVED lines=10> */
.L_x_107:
[----:B------:R-:W-:Y:S05]  /*13080*/  BSYNC B1 ;  /* 0x0000000000017941 */ /* 0x000fea0003800000 */
.L_x_106:
        /* <DEDUP_REMOVED lines=10> */
.L_x_109:
[----:B------:R-:W-:Y:S05]  /*13130*/  BSYNC B1 ;  /* 0x0000000000017941 */ /* 0x000fea0003800000 */
.L_x_108:
        /* <DEDUP_REMOVED lines=10> */
.L_x_111:
[----:B------:R-:W-:Y:S05]  /*131e0*/  BSYNC B1 ;  /* 0x0000000000017941 */ /* 0x000fea0003800000 */
.L_x_110:
        /* <DEDUP_REMOVED lines=10> */
.L_x_113:
[----:B------:R-:W-:Y:S05]  /*13290*/  BSYNC B1 ;  /* 0x0000000000017941 */ /* 0x000fea0003800000 */
.L_x_112:
        /* <DEDUP_REMOVED lines=10> */
.L_x_115:
[----:B------:R-:W-:Y:S05]  /*13340*/  BSYNC B1 ;  /* 0x0000000000017941 */ /* 0x000fea0003800000 */
.L_x_114:
        /* <DEDUP_REMOVED lines=10> */
.L_x_117:
[----:B------:R-:W-:Y:S05]  /*133f0*/  BSYNC B1 ;  /* 0x0000000000017941 */ /* 0x000fea0003800000 */
.L_x_116:
        /* <DEDUP_REMOVED lines=10> */
.L_x_119:
[----:B------:R-:W-:Y:S05]  /*134a0*/  BSYNC B1 ;  /* 0x0000000000017941 */ /* 0x000fea0003800000 */
.L_x_118:
        /* <DEDUP_REMOVED lines=10> */
.L_x_121:
[----:B------:R-:W-:Y:S05]  /*13550*/  BSYNC B1 ;  /* 0x0000000000017941 */ /* 0x000fea0003800000 */
.L_x_120:
        /* <DEDUP_REMOVED lines=10> */
.L_x_123:
[----:B------:R-:W-:Y:S05]  /*13600*/  BSYNC B1 ;  /* 0x0000000000017941 */ /* 0x000fea0003800000 */
.L_x_122:
        /* <DEDUP_REMOVED lines=10> */
.L_x_125:
[----:B------:R-:W-:Y:S05]  /*136b0*/  BSYNC B1 ;  /* 0x0000000000017941 */ /* 0x000fea0003800000 */
.L_x_124:
        /* <DEDUP_REMOVED lines=10> */
.L_x_127:
[----:B------:R-:W-:Y:S05]  /*13760*/  BSYNC B1 ;  /* 0x0000000000017941 */ /* 0x000fea0003800000 */
.L_x_126:
        /* <DEDUP_REMOVED lines=10> */
.L_x_129:
[----:B------:R-:W-:Y:S05]  /*13810*/  BSYNC B1 ;  /* 0x0000000000017941 */ /* 0x000fea0003800000 */
.L_x_128:
        /* <DEDUP_REMOVED lines=10> */
.L_x_131:
[----:B------:R-:W-:Y:S05]  /*138c0*/  BSYNC B1 ;  /* 0x0000000000017941 */ /* 0x000fea0003800000 */
.L_x_130:
        /* <DEDUP_REMOVED lines=10> */
.L_x_133:
[----:B------:R-:W-:Y:S05]  /*13970*/  BSYNC B1 ;  /* 0x0000000000017941 */ /* 0x000fea0003800000 */
.L_x_132:
        /* <DEDUP_REMOVED lines=10> */
.L_x_135:
[----:B------:R-:W-:Y:S05]  /*13a20*/  BSYNC B1 ;  /* 0x0000000000017941 */ /* 0x000fea0003800000 */
.L_x_134:
        /* <DEDUP_REMOVED lines=10> */
.L_x_137:
[----:B------:R-:W-:Y:S05]  /*13ad0*/  BSYNC B1 ;  /* 0x0000000000017941 */ /* 0x000fea0003800000 */
.L_x_136:
        /* <DEDUP_REMOVED lines=10> */
.L_x_139:
[----:B------:R-:W-:Y:S05]  /*13b80*/  BSYNC B1 ;  /* 0x0000000000017941 */ /* 0x000fea0003800000 */
.L_x_138:
        /* <DEDUP_REMOVED lines=10> */
.L_x_141:
[----:B------:R-:W-:Y:S05]  /*13c30*/  BSYNC B1 ;  /* 0x0000000000017941 */ /* 0x000fea0003800000 */
.L_x_140:
        /* <DEDUP_REMOVED lines=10> */
.L_x_143:
[----:B------:R-:W-:Y:S05]  /*13ce0*/  BSYNC B1 ;  /* 0x0000000000017941 */ /* 0x000fea0003800000 */
.L_x_142:
        /* <DEDUP_REMOVED lines=10> */
.L_x_145:
[----:B------:R-:W-:Y:S05]  /*13d90*/  BSYNC B1 ;  /* 0x0000000000017941 */ /* 0x000fea0003800000 */
.L_x_144:
        /* <DEDUP_REMOVED lines=10> */
.L_x_147:
[----:B------:R-:W-:Y:S05]  /*13e40*/  BSYNC B1 ;  /* 0x0000000000017941 */ /* 0x000fea0003800000 */
.L_x_146:
        /* <DEDUP_REMOVED lines=10> */
.L_x_149:
[----:B------:R-:W-:Y:S05]  /*13ef0*/  BSYNC B1 ;  /* 0x0000000000017941 */ /* 0x000fea0003800000 */
.L_x_148:
        /* <DEDUP_REMOVED lines=10> */
.L_x_151:
[----:B------:R-:W-:Y:S05]  /*13fa0*/  BSYNC B1 ;  /* 0x0000000000017941 */ /* 0x000fea0003800000 */
.L_x_150:
        /* <DEDUP_REMOVED lines=10> */
.L_x_153:
[----:B------:R-:W-:Y:S05]  /*14050*/  BSYNC B1 ;  /* 0x0000000000017941 */ /* 0x000fea0003800000 */
.L_x_152:
        /* <DEDUP_REMOVED lines=10> */
.L_x_155:
[----:B------:R-:W-:Y:S05]  /*14100*/  BSYNC B1 ;  /* 0x0000000000017941 */ /* 0x000fea0003800000 */
.L_x_154:
        /* <DEDUP_REMOVED lines=10> */
.L_x_157:
[----:B------:R-:W-:Y:S05]  /*141b0*/  BSYNC B1 ;  /* 0x0000000000017941 */ /* 0x000fea0003800000 */
.L_x_156:
        /* <DEDUP_REMOVED lines=10> */
.L_x_159:
[----:B------:R-:W-:Y:S05]  /*14260*/  BSYNC B1 ;  /* 0x0000000000017941 */ /* 0x000fea0003800000 */
.L_x_158:
        /* <DEDUP_REMOVED lines=10> */
.L_x_161:
[----:B------:R-:W-:Y:S05]  /*14310*/  BSYNC B1 ;  /* 0x0000000000017941 */ /* 0x000fea0003800000 */
.L_x_160:
        /* <DEDUP_REMOVED lines=10> */
.L_x_163:
[----:B------:R-:W-:Y:S05]  /*143c0*/  BSYNC B1 ;  /* 0x0000000000017941 */ /* 0x000fea0003800000 */
.L_x_162:
        /* <DEDUP_REMOVED lines=10> */
.L_x_165:
[----:B------:R-:W-:Y:S05]  /*14470*/  BSYNC B1 ;  /* 0x0000000000017941 */ /* 0x000fea0003800000 */
.L_x_164:
        /* <DEDUP_REMOVED lines=10> */
.L_x_167:
[----:B------:R-:W-:Y:S05]  /*14520*/  BSYNC B1 ;  /* 0x0000000000017941 */ /* 0x000fea0003800000 */
.L_x_166:
        /* <DEDUP_REMOVED lines=10> */
.L_x_169:
[----:B------:R-:W-:Y:S05]  /*145d0*/  BSYNC B1 ;  /* 0x0000000000017941 */ /* 0x000fea0003800000 */
.L_x_168:
        /* <DEDUP_REMOVED lines=10> */
.L_x_171:
[----:B------:R-:W-:Y:S05]  /*14680*/  BSYNC B1 ;  /* 0x0000000000017941 */ /* 0x000fea0003800000 */
.L_x_170:
        /* <DEDUP_REMOVED lines=10> */
.L_x_173:
[----:B------:R-:W-:Y:S05]  /*14730*/  BSYNC B1 ;  /* 0x0000000000017941 */ /* 0x000fea0003800000 */
.L_x_172:
        /* <DEDUP_REMOVED lines=10> */
.L_x_175:
[----:B------:R-:W-:Y:S05]  /*147e0*/  BSYNC B1 ;  /* 0x0000000000017941 */ /* 0x000fea0003800000 */
.L_x_174:
        /* <DEDUP_REMOVED lines=10> */
.L_x_177:
[----:B------:R-:W-:Y:S05]  /*14890*/  BSYNC B1 ;  /* 0x0000000000017941 */ /* 0x000fea0003800000 */
.L_x_176:
        /* <DEDUP_REMOVED lines=10> */
.L_x_179:
[----:B------:R-:W-:Y:S05]  /*14940*/  BSYNC B1 ;  /* 0x0000000000017941 */ /* 0x000fea0003800000 */
.L_x_178:
        /* <DEDUP_REMOVED lines=10> */
.L_x_181:
[----:B------:R-:W-:Y:S05]  /*149f0*/  BSYNC B1 ;  /* 0x0000000000017941 */ /* 0x000fea0003800000 */
.L_x_180:
        /* <DEDUP_REMOVED lines=10> */
.L_x_183:
[----:B------:R-:W-:Y:S05]  /*14aa0*/  BSYNC B1 ;  /* 0x0000000000017941 */ /* 0x000fea0003800000 */
.L_x_182:
        /* <DEDUP_REMOVED lines=10> */
.L_x_185:
[----:B------:R-:W-:Y:S05]  /*14b50*/  BSYNC B1 ;  /* 0x0000000000017941 */ /* 0x000fea0003800000 */
.L_x_184:
        /* <DEDUP_REMOVED lines=10> */
.L_x_187:
[----:B------:R-:W-:Y:S05]  /*14c00*/  BSYNC B1 ;  /* 0x0000000000017941 */ /* 0x000fea0003800000 */
.L_x_186:
        /* <DEDUP_REMOVED lines=10> */
.L_x_189:
[----:B------:R-:W-:Y:S05]  /*14cb0*/  BSYNC B1 ;  /* 0x0000000000017941 */ /* 0x000fea0003800000 */
.L_x_188:
        /* <DEDUP_REMOVED lines=10> */
.L_x_191:
[----:B------:R-:W-:Y:S05]  /*14d60*/  BSYNC B1 ;  /* 0x0000000000017941 */ /* 0x000fea0003800000 */
.L_x_190:
        /* <DEDUP_REMOVED lines=10> */
.L_x_193:
[----:B------:R-:W-:Y:S05]  /*14e10*/  BSYNC B1 ;  /* 0x0000000000017941 */ /* 0x000fea0003800000 */
.L_x_192:
        /* <DEDUP_REMOVED lines=10> */
.L_x_195:
[----:B------:R-:W-:Y:S05]  /*14ec0*/  BSYNC B1 ;  /* 0x0000000000017941 */ /* 0x000fea0003800000 */
.L_x_194:
        /* <DEDUP_REMOVED lines=10> */
.L_x_197:
[----:B------:R-:W-:Y:S05]  /*14f70*/  BSYNC B1 ;  /* 0x0000000000017941 */ /* 0x000fea0003800000 */
.L_x_196:
        /* <DEDUP_REMOVED lines=10> */
.L_x_199:
[----:B------:R-:W-:Y:S05]  /*15020*/  BSYNC B1 ;  /* 0x0000000000017941 */ /* 0x000fea0003800000 */
.L_x_198:
        /* <DEDUP_REMOVED lines=10> */
.L_x_201:
[----:B------:R-:W-:Y:S05]  /*150d0*/  BSYNC B1 ;  /* 0x0000000000017941 */ /* 0x000fea0003800000 */
.L_x_200:
        /* <DEDUP_REMOVED lines=10> */
.L_x_203:
[----:B------:R-:W-:Y:S05]  /*15180*/  BSYNC B1 ;  /* 0x0000000000017941 */ /* 0x000fea0003800000 */
.L_x_202:
        /* <DEDUP_REMOVED lines=10> */
.L_x_205:
[----:B------:R-:W-:Y:S05]  /*15230*/  BSYNC B1 ;  /* 0x0000000000017941 */ /* 0x000fea0003800000 */
.L_x_204:
        /* <DEDUP_REMOVED lines=10> */
.L_x_207:
[----:B------:R-:W-:Y:S05]  /*152e0*/  BSYNC B1 ;  /* 0x0000000000017941 */ /* 0x000fea0003800000 */
.L_x_206:
        /* <DEDUP_REMOVED lines=10> */
.L_x_209:
[----:B------:R-:W-:Y:S05]  /*15390*/  BSYNC B1 ;  /* 0x0000000000017941 */ /* 0x000fea0003800000 */
.L_x_208:
        /* <DEDUP_REMOVED lines=10> */
.L_x_211:
[----:B------:R-:W-:Y:S05]  /*15440*/  BSYNC B1 ;  /* 0x0000000000017941 */ /* 0x000fea0003800000 */
.L_x_210:
        /* <DEDUP_REMOVED lines=10> */
.L_x_213:
[----:B------:R-:W-:Y:S05]  /*154f0*/  BSYNC B1 ;  /* 0x0000000000017941 */ /* 0x000fea0003800000 */
.L_x_212:
        /* <DEDUP_REMOVED lines=10> */
.L_x_215:
[----:B------:R-:W-:Y:S05]  /*155a0*/  BSYNC B1 ;  /* 0x0000000000017941 */ /* 0x000fea0003800000 */
.L_x_214:
        /* <DEDUP_REMOVED lines=10> */
.L_x_217:
[----:B------:R-:W-:Y:S05]  /*15650*/  BSYNC B1 ;  /* 0x0000000000017941 */ /* 0x000fea0003800000 */
.L_x_216:
        /* <DEDUP_REMOVED lines=10> */
.L_x_219:
[----:B------:R-:W-:Y:S05]  /*15700*/  BSYNC B1 ;  /* 0x0000000000017941 */ /* 0x000fea0003800000 */
.L_x_218:
        /* <DEDUP_REMOVED lines=10> */
.L_x_221:
[----:B------:R-:W-:Y:S05]  /*157b0*/  BSYNC B1 ;  /* 0x0000000000017941 */ /* 0x000fea0003800000 */
.L_x_220:
        /* <DEDUP_REMOVED lines=10> */
.L_x_223:
[----:B------:R-:W-:Y:S05]  /*15860*/  BSYNC B1 ;  /* 0x0000000000017941 */ /* 0x000fea0003800000 */
.L_x_222:
        /* <DEDUP_REMOVED lines=10> */
.L_x_225:
[----:B------:R-:W-:Y:S05]  /*15910*/  BSYNC B1 ;  /* 0x0000000000017941 */ /* 0x000fea0003800000 */
.L_x_224:
        /* <DEDUP_REMOVED lines=10> */
.L_x_227:
[----:B------:R-:W-:Y:S05]  /*159c0*/  BSYNC B1 ;  /* 0x0000000000017941 */ /* 0x000fea0003800000 */
.L_x_226:
        /* <DEDUP_REMOVED lines=10> */
.L_x_229:
[----:B------:R-:W-:Y:S05]  /*15a70*/  BSYNC B1 ;  /* 0x0000000000017941 */ /* 0x000fea0003800000 */
.L_x_228:
        /* <DEDUP_REMOVED lines=10> */
.L_x_231:
[----:B------:R-:W-:Y:S05]  /*15b20*/  BSYNC B1 ;  /* 0x0000000000017941 */ /* 0x000fea0003800000 */
.L_x_230:
        /* <DEDUP_REMOVED lines=10> */
.L_x_233:
[----:B------:R-:W-:Y:S05]  /*15bd0*/  BSYNC B1 ;  /* 0x0000000000017941 */ /* 0x000fea0003800000 */
.L_x_232:
        /* <DEDUP_REMOVED lines=10> */
.L_x_235:
[----:B------:R-:W-:Y:S05]  /*15c80*/  BSYNC B1 ;  /* 0x0000000000017941 */ /* 0x000fea0003800000 */
.L_x_234:
        /* <DEDUP_REMOVED lines=10> */
.L_x_237:
[----:B------:R-:W-:Y:S05]  /*15d30*/  BSYNC B1 ;  /* 0x0000000000017941 */ /* 0x000fea0003800000 */
.L_x_236:
        /* <DEDUP_REMOVED lines=10> */
.L_x_239:
[----:B------:R-:W-:Y:S05]  /*15de0*/  BSYNC B1 ;  /* 0x0000000000017941 */ /* 0x000fea0003800000 */
.L_x_238:
        /* <DEDUP_REMOVED lines=10> */
.L_x_241:
[----:B------:R-:W-:Y:S05]  /*15e90*/  BSYNC B1 ;  /* 0x0000000000017941 */ /* 0x000fea0003800000 */
.L_x_240:
        /* <DEDUP_REMOVED lines=10> */
.L_x_243:
[----:B------:R-:W-:Y:S05]  /*15f40*/  BSYNC B1 ;  /* 0x0000000000017941 */ /* 0x000fea0003800000 */
.L_x_242:
        /* <DEDUP_REMOVED lines=10> */
.L_x_245:
[----:B------:R-:W-:Y:S05]  /*15ff0*/  BSYNC B1 ;  /* 0x0000000000017941 */ /* 0x000fea0003800000 */
.L_x_244:
        /* <DEDUP_REMOVED lines=10> */
.L_x_247:
[----:B------:R-:W-:Y:S05]  /*160a0*/  BSYNC B1 ;  /* 0x0000000000017941 */ /* 0x000fea0003800000 */
.L_x_246:
        /* <DEDUP_REMOVED lines=10> */
.L_x_249:
[----:B------:R-:W-:Y:S05]  /*16150*/  BSYNC B1 ;  /* 0x0000000000017941 */ /* 0x000fea0003800000 */
.L_x_248:
        /* <DEDUP_REMOVED lines=10> */
.L_x_251:
[----:B------:R-:W-:Y:S05]  /*16200*/  BSYNC B1 ;  /* 0x0000000000017941 */ /* 0x000fea0003800000 */
.L_x_250:
        /* <DEDUP_REMOVED lines=10> */
.L_x_253:
[----:B------:R-:W-:Y:S05]  /*162b0*/  BSYNC B1 ;  /* 0x0000000000017941 */ /* 0x000fea0003800000 */
.L_x_252:
        /* <DEDUP_REMOVED lines=10> */
.L_x_255:
[----:B------:R-:W-:Y:S05]  /*16360*/  BSYNC B1 ;  /* 0x0000000000017941 */ /* 0x000fea0003800000 */
.L_x_254:
        /* <DEDUP_REMOVED lines=10> */
.L_x_257:
[----:B------:R-:W-:Y:S05]  /*16410*/  BSYNC B1 ;  /* 0x0000000000017941 */ /* 0x000fea0003800000 */
.L_x_256:
        /* <DEDUP_REMOVED lines=10> */
.L_x_259:
[----:B------:R-:W-:Y:S05]  /*164c0*/  BSYNC B1 ;  /* 0x0000000000017941 */ /* 0x000fea0003800000 */
.L_x_258:
        /* <DEDUP_REMOVED lines=10> */
.L_x_261:
[----:B------:R-:W-:Y:S05]  /*16570*/  BSYNC B1 ;  /* 0x0000000000017941 */ /* 0x000fea0003800000 */
.L_x_260:
        /* <DEDUP_REMOVED lines=10> */
.L_x_263:
[----:B------:R-:W-:Y:S05]  /*16620*/  BSYNC B1 ;  /* 0x0000000000017941 */ /* 0x000fea0003800000 */
.L_x_262:
        /* <DEDUP_REMOVED lines=10> */
.L_x_265:
[----:B------:R-:W-:Y:S05]  /*166d0*/  BSYNC B1 ;  /* 0x0000000000017941 */ /* 0x000fea0003800000 */
.L_x_264:
        /* <DEDUP_REMOVED lines=10> */
.L_x_267:
[----:B------:R-:W-:Y:S05]  /*16780*/  BSYNC B1 ;  /* 0x0000000000017941 */ /* 0x000fea0003800000 */
.L_x_266:
        /* <DEDUP_REMOVED lines=10> */
.L_x_269:
[----:B------:R-:W-:Y:S05]  /*16830*/  BSYNC B1 ;  /* 0x0000000000017941 */ /* 0x000fea0003800000 */
.L_x_268:
        /* <DEDUP_REMOVED lines=10> */
.L_x_271:
[----:B------:R-:W-:Y:S05]  /*168e0*/  BSYNC B1 ;  /* 0x0000000000017941 */ /* 0x000fea0003800000 */
.L_x_270:
        /* <DEDUP_REMOVED lines=10> */
.L_x_273:
[----:B------:R-:W-:Y:S05]  /*16990*/  BSYNC B1 ;  /* 0x0000000000017941 */ /* 0x000fea0003800000 */
.L_x_272:
        /* <DEDUP_REMOVED lines=10> */
.L_x_275:
[----:B------:R-:W-:Y:S05]  /*16a40*/  BSYNC B1 ;  /* 0x0000000000017941 */ /* 0x000fea0003800000 */
.L_x_274:
        /* <DEDUP_REMOVED lines=10> */
.L_x_277:
[----:B------:R-:W-:Y:S05]  /*16af0*/  BSYNC B1 ;  /* 0x0000000000017941 */ /* 0x000fea0003800000 */
.L_x_276:
        /* <DEDUP_REMOVED lines=10> */
.L_x_279:
[----:B------:R-:W-:Y:S05]  /*16ba0*/  BSYNC B1 ;  /* 0x0000000000017941 */ /* 0x000fea0003800000 */
.L_x_278:
        /* <DEDUP_REMOVED lines=10> */
.L_x_281:
[----:B------:R-:W-:Y:S05]  /*16c50*/  BSYNC B1 ;  /* 0x0000000000017941 */ /* 0x000fea0003800000 */
.L_x_280:
        /* <DEDUP_REMOVED lines=10> */
.L_x_283:
[----:B------:R-:W-:Y:S05]  /*16d00*/  BSYNC B1 ;  /* 0x0000000000017941 */ /* 0x000fea0003800000 */
.L_x_282:
[----:B0-234-:R-:W2:Y:S01]  /*16d10*/  LDL.LU R10, [R1+0x1f4] ;  /* 0x0001f400010a7983 */ /* 0x01dea20000300800 */
[----:B-----5:R-:W-:Y:S01]  /*16d20*/  IMAD.U32 R11, R23, 0x10000, RZ ;  /* 0x00010000170b7824 */ /* 0x020fe200078e00ff */
        /* <DEDUP_REMOVED lines=8> */
.L_x_285:
[----:B------:R-:W-:Y:S05]  /*16db0*/  BSYNC B1 ;  /* 0x0000000000017941 */ /* 0x000fea0003800000 */
.L_x_284:
[----:B------:R-:W3:Y:S01]  /*16dc0*/  LDL.LU R10, [R1+0x1f8] ;  /* 0x0001f800010a7983 */ /* 0x000ee20000300800 */
[----:B0----5:R-:W-:Y:S01]  /*16dd0*/  IMAD.U32 R11, R23, 0x10000, RZ ;  /* 0x00010000170b7824 */ /* 0x021fe200078e00ff */
[----:B------:R-:W-:Y:S01]  /*16de0*/  ISETP.GT.AND P1, PT, R0, 0xf9, P0 ;  /* 0x000000f90000780c */ /* 0x000fe20000724270 */
[----:B------:R-:W-:Y:S01]  /*16df0*/  BSSY B1, `(.L_x_286) ;  /* 0x000000a000017945 */ /* 0x000fe20003800000 */
[----:B------:R-:W-:Y:S01]  /*16e00*/  IADD3 R169, P0, R3, 0x80, RZ ;  /* 0x0000008003a97810 */ /* 0x000fe20007f1e0ff */
[----:B------:R-:W-:-:S04]  /*16e10*/  FMUL R11, R11, R16 ;  /* 0x000000100b0b7220 */ /* 0x000fc80000400000 */
[----:B---3--:R-:W-:-:S05]  /*16e20*/  FFMA R11, R10, R2, R11 ;  /* 0x000000020a0b7223 */ /* 0x008fca000000000b */
[----:B------:R-:W-:-:S04]  /*16e30*/  F2FP.BF16.F32.PACK_AB R11, RZ, R11 ;  /* 0x0000000bff0b723e */ /* 0x000fc800000010ff */
[----:B------:R-:W-:Y:S02]  /*16e40*/  PRMT R3, R11, 0x7610, R3 ;  /* 0x000076100b037816 */ /* 0x000fe40000000003 */
[----:B------:R-:W-:-:S03]  /*16e50*/  IADD3.X R11, RZ, UR7, RZ, P0, !PT ;  /* 0x00000007ff0b7c10 */ /* 0x000fc600087fe4ff */
[----:B------:R0:W-:Y:S01]  /*16e60*/  @P2 STG.E.U16 desc[UR44][R6.64+0x1f0], R3 ;  /* 0x0001f00306002986 */ /* 0x0001e2000c10152c */
[----:B------:R-:W-:Y:S05]  /*16e70*/  @!P1 BRA `(.L_x_287) ;  /* 0x0000000000049947 */ /* 0x000fea0003800000 */
[----:B------:R3:W5:Y:S02]  /*16e80*/  LDG.E.LTC128B.U16 R23, desc[UR44][R8.64+0x1f2] ;  /* 0x0001f22c08177981 */ /* 0x000764000c1e1520 */
.L_x_287:
[----:B------:R-:W-:Y:S05]  /*16e90*/  BSYNC B1 ;  /* 0x0000000000017941 */ /* 0x000fea0003800000 */
.L_x_286:
[----:B------:R-:W4:Y:S01]  /*16ea0*/  LDL.LU R10, [R1+0x1fc] ;  /* 0x0001fc00010a7983 */ /* 0x000f220000300800 */
[----:B0----5:R-:W-:Y:S01]  /*16eb0*/  IMAD.U32 R3, R23, 0x10000, RZ ;  /* 0x0001000017037824 */ /* 0x021fe200078e00ff */
[----:B------:R-:W-:Y:S01]  /*16ec0*/  ISETP.GT.AND P0, PT, R153, 0x80, PT ;  /* 0x000000809900780c */ /* 0x000fe20003f04270 */
[----:B--23--:R-:W-:Y:S02]  /*16ed0*/  IMAD R8, R11, R14, RZ ;  /* 0x0000000e0b087224 */ /* 0x00cfe400078e02ff */
[----:B------:R-:W-:Y:S01]  /*16ee0*/  FMUL R3, R3, R16 ;  /* 0x0000001003037220 */ /* 0x000fe20000400000 */
[----:B------:R-:W-:Y:S01]  /*16ef0*/  ISETP.GT.AND P4, PT, R0, RZ, P0 ;  /* 0x000000ff0000720c */ /* 0x000fe20000784270 */
[C---:B------:R-:W-:Y:S02]  /*16f00*/  IMAD R167, R169.reuse, R15, R8 ;  /* 0x0000000fa9a77224 */ /* 0x040fe400078e0208 */
[----:B------:R-:W-:-:S04]  /*16f10*/  IMAD.WIDE.U32 R8, R169, R14, R20 ;  /* 0x0000000ea9087225 */ /* 0x000fc800078e0014 */
[----:B------:R-:W-:Y:S02]  /*16f20*/  IMAD.IADD R9, R9, 0x1, R167 ;  /* 0x0000000109097824 */ /* 0x000fe400078e02a7 */
[----:B----4-:R-:W-:Y:S01]  /*16f30*/  FFMA R3, R10, R2, R3 ;  /* 0x000000020a037223 */ /* 0x010fe20000000003 */
[----:B------:R-:W-:-:S04]  /*16f40*/  LEA R10, P2, R8, R12, 0x1 ;  /* 0x0000000c080a7211 */ /* 0x000fc800078408ff */
[----:B------:R-:W-:Y:S02]  /*16f50*/  F2FP.BF16.F32.PACK_AB R3, RZ, R3 ;  /* 0x00000003ff03723e */ /* 0x000fe400000010ff */
[--C-:B------:R-:W-:Y:S02]  /*16f60*/  LEA.HI.X R11, R8, R13, R9.reuse, 0x1, P2 ;  /* 0x0000000d080b7211 */ /* 0x100fe400010f0c09 */
[----:B------:R-:W-:-:S05]  /*16f70*/  PRMT R9, R3, 0x7610, R9 ;  /* 0x0000761003097816 */ /* 0x000fca0000000009 */
[----:B------:R0:W-:Y:S04]  /*16f80*/  @P1 STG.E.U16 desc[UR44][R6.64+0x1f2], R9 ;  /* 0x0001f20906001986 */ /* 0x0001e8000c10152c */
[----:B------:R-:W2:Y:S01]  /*16f90*/  @P4 LDG.E.LTC128B.U16 R23, desc[UR44][R10.64] ;  /* 0x0000002c0a174981 */ /* 0x000ea2000c1e1520 */
[----:B-1----:R-:W-:Y:S01]  /*16fa0*/  IMAD.U32 R161, RZ, RZ, UR8 ;  /* 0x00000008ffa17e24 */ /* 0x002fe2000f8e00ff */
[----:B------:R-:W-:Y:S01]  /*16fb0*/  MOV R165, UR8 ;  /* 0x0000000800a57c02 */ /* 0x000fe20008000f00 */
[----:B------:R-:W-:Y:S01]  /*16fc0*/  IMAD.U32 R164, RZ, RZ, UR9 ;  /* 0x00000009ffa47e24 */ /* 0x000fe2000f8e00ff */
[----:B------:R-:W-:Y:S01]  /*16fd0*/  ISETP.GT.AND P2, PT, R0, 0x1, P0 ;  /* 0x000000010000780c */ /* 0x000fe20000744270 */
[----:B------:R-:W-:Y:S01]  /*16fe0*/  IMAD.SHL.U32 R161, R161, 0x100, RZ ;  /* 0x00000100a1a17824 */ /* 0x000fe200078e00ff */
[----:B------:R-:W-:Y:S01]  /*16ff0*/  BSSY B1, `(.L_x_288) ;  /* 0x0000011000017945 */ /* 0x000fe20003800000 */
[----:B0-----:R-:W-:Y:S01]  /*17000*/  IMAD.WIDE.U32 R8, R169, R14, R18 ;  /* 0x0000000ea9087225 */ /* 0x001fe200078e0012 */
[----:B------:R-:W-:-:S04]  /*17010*/  SHF.L.U64.HI R165, R165, 0x8, R164 ;  /* 0x00000008a5a57819 */ /* 0x000fc800000102a4 */
[----:B------:R-:W-:-:S03]  /*17020*/  IADD3 R9, R167, R9, RZ ;  /* 0x00000009a7097210 */ /* 0x000fc60007ffe0ff */
[----:B------:R-:W-:Y:S01]  /*17030*/  IMAD.WIDE.U32 R162, R22, UR42, R8 ;  /* 0x0000002a16a27c25 */ /* 0x000fe2000f8e0008 */
[----:B------:R-:W-:-:S04]  /*17040*/  IADD3 R8, P1, R161, R4, RZ ;  /* 0x00000004a1087210 */ /* 0x000fc80007f3e0ff */
[----:B------:R-:W-:Y:S01]  /*17050*/  IADD3 R7, R159, R163, RZ ;  /* 0x000000a39f077210 */ /* 0x000fe20007ffe0ff */
[----:B------:R-:W-:Y:S01]  /*17060*/  IMAD.X R9, R165, 0x1, R5, P1 ;  /* 0x00000001a5097824 */ /* 0x000fe200008e0605 */
[----:B------:R-:W-:-:S04]  /*17070*/  LEA R6, P3, R162, R12, 0x1 ;  /* 0x0000000ca2067211 */ /* 0x000fc800078608ff */
[----:B------:R-:W-:Y:S01]  /*17080*/  LEA.HI.X R7, R162, R13, R7, 0x1, P3 ;  /* 0x0000000da2077211 */ /* 0x000fe200018f0c07 */
[----:B--2---:R-:W-:-:S04]  /*17090*/  IMAD.U32 R3, R23, 0x10000, RZ ;  /* 0x0001000017037824 */ /* 0x004fc800078e00ff */
[----:B------:R-:W-:-:S04]  /*170a0*/  FMUL R3, R3, R16 ;  /* 0x0000001003037220 */ /* 0x000fc80000400000 */
[----:B------:R-:W-:-:S05]  /*170b0*/  FFMA R3, R24, R2, R3 ;  /* 0x0000000218037223 */ /* 0x000fca0000000003 */
[----:B------:R-:W-:-:S05]  /*170c0*/  F2FP.BF16.F32.PACK_AB R3, RZ, R3 ;  /* 0x00000003ff03723e */ /* 0x000fca00000010ff */
[----:B------:R0:W-:Y:S01]  /*170d0*/  @P4 STG.E.U16 desc[UR44][R8.64], R3 ;  /* 0x0000000308004986 */ /* 0x0001e2000c10152c */
[----:B------:R-:W-:Y:S05]  /*170e0*/  @!P2 BRA `(.L_x_289) ;  /* 0x000000000004a947 */ /* 0x000fea0003800000 */
[----:B------:R1:W5:Y:S02]  /*170f0*/  LDG.E.LTC128B.U16 R23, desc[UR44][R6.64+0x2] ;  /* 0x0000022c06177981 */ /* 0x000364000c1e1520 */
.L_x_289:
[----:B------:R-:W-:Y:S05]  /*17100*/  BSYNC B1 ;  /* 0x0000000000017941 */ /* 0x000fea0003800000 */
.L_x_288:
[----:B0----5:R-:W-:Y:S01]  /*17110*/  IMAD.U32 R3, R23, 0x10000, RZ ;  /* 0x0001000017037824 */ /* 0x021fe200078e00ff */
[----:B------:R-:W-:Y:S01]  /*17120*/  ISETP.GT.AND P1, PT, R153, 0x88, PT ;  /* 0x000000889900780c */ /* 0x000fe20003f24270 */
[----:B------:R-:W-:Y:S01]  /*17130*/  IMAD.WIDE.U32 R14, R169, R14, R156 ;  /* 0x0000000ea90e7225 */ /* 0x000fe200078e009c */
[----:B------:R-:W-:Y:S03]  /*17140*/  BSSY B1, `(.L_x_290) ;  /* 0x0000010000017945 */ /* 0x000fe60003800000 */
[----:B------:R-:W-:Y:S01]  /*17150*/  FMUL R10, R3, R16 ;  /* 0x00000010030a7220 */ /* 0x000fe20000400000 */
[----:B------:R-:W-:Y:S02]  /*17160*/  ISETP.GT.AND P3, PT, R0, RZ, P1 ;  /* 0x000000ff0000720c */ /* 0x000fe40000f64270 */
[----:B------:R-:W-:Y:S01]  /*17170*/  IADD3 R154, P4, R154, R14, RZ ;  /* 0x0000000e9a9a7210 */ /* 0x000fe20007f9e0ff */
[----:B------:R-:W-:Y:S01]  /*17180*/  FFMA R10, R25, R2, R10 ;  /* 0x00000002190a7223 */ /* 0x000fe2000000000a */
[----:B------:R-:W-:-:S02]  /*17190*/  IADD3 R167, R167, R15, RZ ;  /* 0x0000000fa7a77210 */ /* 0x000fc40007ffe0ff */
[----:B------:R-:W-:Y:S02]  /*171a0*/  IADD3 R14, P5, R18, R14, RZ ;  /* 0x0000000e120e7210 */ /* 0x000fe40007fbe0ff */
[----:B------:R-:W-:Y:S01]  /*171b0*/  F2FP.BF16.F32.PACK_AB R3, RZ, R10 ;  /* 0x0000000aff03723e */ /* 0x000fe200000010ff */
[--C-:B------:R-:W-:Y:S01]  /*171c0*/  IMAD.X R20, R167, 0x1, R21.reuse, P4 ;  /* 0x00000001a7147824 */ /* 0x100fe200020e0615 */
[C---:B------:R-:W-:Y:S02]  /*171d0*/  LEA R10, P4, R154.reuse, R12, 0x1 ;  /* 0x0000000c9a0a7211 */ /* 0x040fe400078808ff */
[----:B------:R-:W-:Y:S02]  /*171e0*/  PRMT R21, R3, 0x7610, R21 ;  /* 0x0000761003157816 */ /* 0x000fe40000000015 */
[----:B------:R-:W-:Y:S02]  /*171f0*/  LEA.HI.X R11, R154, R13, R20, 0x1, P4 ;  /* 0x0000000d9a0b7211 */ /* 0x000fe400020f0c14 */
[----:B------:R-:W-:Y:S01]  /*17200*/  PRMT R3, R23, 0x7610, R3 ;  /* 0x0000761017037816 */ /* 0x000fe20000000003 */
[----:B------:R0:W-:Y:S01]  /*17210*/  @P2 STG.E.U16 desc[UR44][R8.64+0x2], R21 ;  /* 0x0000021508002986 */ /* 0x0001e2000c10152c */
[----:B------:R-:W-:Y:S05]  /*17220*/  @!P3 BRA `(.L_x_291) ;  /* 0x000000000004b947 */ /* 0x000fea0003800000 */
[----:B------:R2:W5:Y:S02]  /*17230*/  LDG.E.LTC128B.U16 R3, desc[UR44][R10.64] ;  /* 0x0000002c0a037981 */ /* 0x000564000c1e1520 */
.L_x_291:
[----:B------:R-:W-:Y:S05]  /*17240*/  BSYNC B1 ;  /* 0x0000000000017941 */ /* 0x000fea0003800000 */
.L_x_290:
[----:B--2--5:R-:W-:Y:S01]  /*17250*/  IMAD.U32 R11, R3, 0x10000, RZ ;  /* 0x00010000030b7824 */ /* 0x024fe200078e00ff */
[----:B------:R-:W-:Y:S01]  /*17260*/  IADD3.X R15, R19, R167, RZ, P5, !PT ;  /* 0x000000a7130f7210 */ /* 0x000fe20002ffe4ff */
[----:B------:R-:W-:Y:S01]  /*17270*/  BSSY B1, `(.L_x_292) ;  /* 0x000000e000017945 */ /* 0x000fe20003800000 */
[----:B------:R-:W-:Y:S01]  /*17280*/  IADD3 R10, P2, R8, R160, RZ ;  /* 0x000000a0080a7210 */ /* 0x000fe20007f5e0ff */
[----:B------:R-:W-:Y:S01]  /*17290*/  FMUL R11, R11, R16 ;  /* 0x000000100b0b7220 */ /* 0x000fe20000400000 */
[----:B------:R-:W-:Y:S01]  /*172a0*/  ISETP.GT.AND P5, PT, R0, 0x1, P1 ;  /* 0x000000010000780c */ /* 0x000fe20000fa4270 */
[----:B------:R-:W-:-:S04]  /*172b0*/  IMAD.WIDE.U32 R22, R22, UR42, R14 ;  /* 0x0000002a16167c25 */ /* 0x000fc8000f8e000e */
[----:B------:R-:W-:Y:S01]  /*172c0*/  FFMA R11, R26, R2, R11 ;  /* 0x000000021a0b7223 */ /* 0x000fe2000000000b */
[----:B------:R-:W-:Y:S01]  /*172d0*/  IMAD.IADD R159, R159, 0x1, R23 ;  /* 0x000000019f9f7824 */ /* 0x000fe200078e0217 */
[----:B------:R-:W-:-:S03]  /*172e0*/  LEA R12, P4, R22, R12, 0x1 ;  /* 0x0000000c160c7211 */ /* 0x000fc600078808ff */
[----:B------:R-:W-:Y:S01]  /*172f0*/  F2FP.BF16.F32.PACK_AB R14, RZ, R11 ;  /* 0x0000000bff0e723e */ /* 0x000fe200000010ff */
[----:B------:R-:W-:Y:S01]  /*17300*/  IMAD.X R11, R9, 0x1, R158, P2 ;  /* 0x00000001090b7824 */ /* 0x000fe200010e069e */
[----:B------:R-:W-:-:S04]  /*17310*/  LEA.HI.X R13, R22, R13, R159, 0x1, P4 ;  /* 0x0000000d160d7211 */ /* 0x000fc800020f0c9f */
[----:B------:R2:W-:Y:S01]  /*17320*/  @P3 STG.E.U16 desc[UR44][R10.64], R14 ;  /* 0x0000000e0a003986 */ /* 0x0005e2000c10152c */
[----:B------:R-:W-:Y:S05]  /*17330*/  @!P5 BRA `(.L_x_293) ;  /* 0x000000000004d947 */ /* 0x000fea0003800000 */
[----:B------:R3:W5:Y:S02]  /*17340*/  LDG.E.LTC128B.U16 R3, desc[UR44][R12.64+0x2] ;  /* 0x0000022c0c037981 */ /* 0x000764000c1e1520 */
.L_x_293:
[----:B------:R-:W-:Y:S05]  /*17350*/  BSYNC B1 ;  /* 0x0000000000017941 */ /* 0x000fea0003800000 */
.L_x_292:
[----:B-----5:R-:W-:Y:S01]  /*17360*/  SHF.L.U32 R15, R3, 0x10, RZ ;  /* 0x00000010030f7819 */ /* 0x020fe200000006ff */
[----:B------:R-:W-:Y:S01]  /*17370*/  BSSY B1, `(.L_x_294) ;  /* 0x0000008000017945 */ /* 0x000fe20003800000 */
[----:B------:R-:W-:-:S03]  /*17380*/  ISETP.GT.AND P2, PT, R0, 0x8, P0 ;  /* 0x000000080000780c */ /* 0x000fc60000744270 */
[----:B--2---:R-:W-:-:S04]  /*17390*/  FMUL R14, R15, R16 ;  /* 0x000000100f0e7220 */ /* 0x004fc80000400000 */
[----:B------:R-:W-:-:S05]  /*173a0*/  FFMA R14, R27, R2, R14 ;  /* 0x000000021b0e7223 */ /* 0x000fca000000000e */
[----:B------:R-:W-:-:S05]  /*173b0*/  F2FP.BF16.F32.PACK_AB R14, RZ, R14 ;  /* 0x0000000eff0e723e */ /* 0x000fca00000010ff */
[----:B------:R2:W-:Y:S01]  /*173c0*/  @P5 STG.E.U16 desc[UR44][R10.64+0x2], R14 ;  /* 0x0000020e0a005986 */ /* 0x0005e2000c10152c */
[----:B------:R-:W-:Y:S05]  /*173d0*/  @!P2 BRA `(.L_x_295) ;  /* 0x000000000004a947 */ /* 0x000fea0003800000 */
[----:B------:R4:W5:Y:S02]  /*173e0*/  LDG.E.LTC128B.U16 R3, desc[UR44][R6.64+0x10] ;  /* 0x0000102c06037981 */ /* 0x000964000c1e1520 */
.L_x_295:
[----:B------:R-:W-:Y:S05]  /*173f0*/  BSYNC B1 ;  /* 0x0000000000017941 */ /* 0x000fea0003800000 */
.L_x_294:
[----:B--2--5:R-:W-:Y:S01]  /*17400*/  IMAD.U32 R11, R3, 0x10000, RZ ;  /* 0x00010000030b7824 */ /* 0x024fe200078e00ff */
[----:B------:R-:W-:Y:S01]  /*17410*/  ISETP.GT.AND P3, PT, R0, 0x9, P0 ;  /* 0x000000090000780c */ /* 0x000fe20000764270 */
[----:B------:R-:W-:Y:S02]  /*17420*/  BSSY B1, `(.L_x_296) ;  /* 0x0000007000017945 */ /* 0x000fe40003800000 */
[----:B------:R-:W-:-:S04]  /*17430*/  FMUL R11, R11, R16 ;  /* 0x000000100b0b7220 */ /* 0x000fc80000400000 */
[----:B------:R-:W-:-:S05]  /*17440*/  FFMA R11, R28, R2, R11 ;  /* 0x000000021c0b7223 */ /* 0x000fca000000000b */
[----:B------:R-:W-:-:S05]  /*17450*/  F2FP.BF16.F32.PACK_AB R11, RZ, R11 ;  /* 0x0000000bff0b723e */ /* 0x000fca00000010ff */
[----:B------:R2:W-:Y:S01]  /*17460*/  @P2 STG.E.U16 desc[UR44][R8.64+0x10], R11 ;  /* 0x0000100b08002986 */ /* 0x0005e2000c10152c */
[----:B------:R-:W-:Y:S05]  /*17470*/  @!P3 BRA `(.L_x_297) ;  /* 0x000000000004b947 */ /* 0x000fea0003800000 */
[----:B------:R0:W5:Y:S02]  /*17480*/  LDG.E.LTC128B.U16 R3, desc[UR44][R6.64+0x12] ;  /* 0x0000122c06037981 */ /* 0x000164000c1e1520 */
.L_x_297:
[----:B------:R-:W-:Y:S05]  /*17490*/  BSYNC B1 ;  /* 0x0000000000017941 */ /* 0x000fea0003800000 */
.L_x_296:
        /* <DEDUP_REMOVED lines=9> */
.L_x_299:
[----:B------:R-:W-:Y:S05]  /*17530*/  BSYNC B1 ;  /* 0x0000000000017941 */ /* 0x000fea0003800000 */
.L_x_298:
[----:B-----5:R-:W-:Y:S01]  /*17540*/  SHF.L.U32 R11, R3, 0x10, RZ ;  /* 0x00000010030b7819 */ /* 0x020fe200000006ff */
[----:B------:R-:W-:Y:S01]  /*17550*/  BSSY B1, `(.L_x_300) ;  /* 0x000000a000017945 */ /* 0x000fe20003800000 */
[----:B--2---:R-:W-:Y:S02]  /*17560*/  IADD3 R10, P3, R160, R8, RZ ;  /* 0x00000008a00a7210 */ /* 0x004fe40007f7e0ff */
[----:B------:R-:W-:Y:S01]  /*17570*/  ISETP.GT.AND P2, PT, R0, 0x9, P1 ;  /* 0x000000090000780c */ /* 0x000fe20000f44270 */
[----:B------:R-:W-:-:S04]  /*17580*/  FMUL R11, R11, R16 ;  /* 0x000000100b0b7220 */ /* 0x000fc80000400000 */
[----:B------:R-:W-:-:S05]  /*17590*/  FFMA R11, R30, R2, R11 ;  /* 0x000000021e0b7223 */ /* 0x000fca000000000b */
[----:B------:R-:W-:Y:S01]  /*175a0*/  F2FP.BF16.F32.PACK_AB R14, RZ, R11 ;  /* 0x0000000bff0e723e */ /* 0x000fe200000010ff */
[----:B------:R-:W-:-:S05]  /*175b0*/  IMAD.X R11, R158, 0x1, R9, P3 ;  /* 0x000000019e0b7824 */ /* 0x000fca00018e0609 */
[----:B------:R2:W-:Y:S01]  /*175c0*/  @P4 STG.E.U16 desc[UR44][R10.64+0x10], R14 ;  /* 0x0000100e0a004986 */ /* 0x0005e2000c10152c */
[----:B------:R-:W-:Y:S05]  /*175d0*/  @!P2 BRA `(.L_x_301) ;  /* 0x000000000004a947 */ /* 0x000fea0003800000 */
[----:B------:R0:W5:Y:S02]  /*175e0*/  LDG.E.LTC128B.U16 R3, desc[UR44][R12.64+0x12] ;  /* 0x0000122c0c037981 */ /* 0x000164000c1e1520 */
.L_x_301:
[----:B------:R-:W-:Y:S05]  /*175f0*/  BSYNC B1 ;  /* 0x0000000000017941 */ /* 0x000fea0003800000 */
.L_x_300:
[----:B--2--5:R-:W-:Y:S01]  /*17600*/  IMAD.U32 R11, R3, 0x10000, RZ ;  /* 0x00010000030b7824 */ /* 0x024fe200078e00ff */
[----:B------:R-:W-:Y:S01]  /*17610*/  IADD3 R160, P3, P4, R160, R4, R161 ;  /* 0x00000004a0a07210 */ /* 0x000fe20007c7e0a1 */
[----:B------:R-:W-:Y:S01]  /*17620*/  BSSY B1, `(.L_x_302) ;  /* 0x0000009000017945 */ /* 0x000fe20003800000 */
[----:B------:R-:W-:Y:S01]  /*17630*/  ISETP.GT.AND P5, PT, R0, 0x10, P0 ;  /* 0x000000100000780c */ /* 0x000fe200007a4270 */
[----:B------:R-:W-:Y:S01]  /*17640*/  FMUL R10, R11, R16 ;  /* 0x000000100b0a7220 */ /* 0x000fe20000400000 */
[----:B------:R-:W-:-:S03]  /*17650*/  IADD3.X R161, R158, R5, R165, P3, P4 ;  /* 0x000000059ea17210 */ /* 0x000fc60001fe84a5 */
[----:B------:R-:W-:-:S05]  /*17660*/  FFMA R10, R31, R2, R10 ;  /* 0x000000021f0a7223 */ /* 0x000fca000000000a */
[----:B------:R-:W-:-:S05]  /*17670*/  F2FP.BF16.F32.PACK_AB R10, RZ, R10 ;  /* 0x0000000aff0a723e */ /* 0x000fca00000010ff */
[----:B------:R2:W-:Y:S01]  /*17680*/  @P2 STG.E.U16 desc[UR44][R160.64+0x12], R10 ;  /* 0x0000120aa0002986 */ /* 0x0005e2000c10152c */
[----:B------:R-:W-:Y:S05]  /*17690*/  @!P5 BRA `(.L_x_303) ;  /* 0x000000000004d947 */ /* 0x000fea0003800000 */
[----:B------:R0:W5:Y:S02]  /*176a0*/  LDG.E.LTC128B.U16 R3, desc[UR44][R6.64+0x20] ;  /* 0x0000202c06037981 */ /* 0x000164000c1e1520 */
.L_x_303:
[----:B------:R-:W-:Y:S05]  /*176b0*/  BSYNC B1 ;  /* 0x0000000000017941 */ /* 0x000fea0003800000 */
.L_x_302:
[----:B-----5:R-:W-:Y:S01]  /*176c0*/  SHF.L.U32 R5, R3, 0x10, RZ ;  /* 0x0000001003057819 */ /* 0x020fe200000006ff */
[----:B------:R-:W-:Y:S01]  /*176d0*/  BSSY B1, `(.L_x_304) ;  /* 0x0000008000017945 */ /* 0x000fe20003800000 */
[----:B------:R-:W-:-:S03]  /*176e0*/  ISETP.GT.AND P2, PT, R0, 0x11, P0 ;  /* 0x000000110000780c */ /* 0x000fc60000744270 */
[----:B------:R-:W-:-:S04]  /*176f0*/  FMUL R5, R5, R16 ;  /* 0x0000001005057220 */ /* 0x000fc80000400000 */
[----:B------:R-:W-:-:S05]  /*17700*/  FFMA R5, R32, R2, R5 ;  /* 0x0000000220057223 */ /* 0x000fca0000000005 */
[----:B------:R-:W-:-:S05]  /*17710*/  F2FP.BF16.F32.PACK_AB R5, RZ, R5 ;  /* 0x00000005ff05723e */ /* 0x000fca00000010ff */
[----:B------:R0:W-:Y:S01]  /*17720*/  @P5 STG.E.U16 desc[UR44][R8.64+0x20], R5 ;  /* 0x0000200508005986 */ /* 0x0001e2000c10152c */
[----:B------:R-:W-:Y:S05]  /*17730*/  @!P2 BRA `(.L_x_305) ;  /* 0x000000000004a947 */ /* 0x000fea0003800000 */
[----:B------:R0:W5:Y:S02]  /*17740*/  LDG.E.LTC128B.U16 R3, desc[UR44][R6.64+0x22] ;  /* 0x0000222c06037981 */ /* 0x000164000c1e1520 */
.L_x_305:
[----:B------:R-:W-:Y:S05]  /*17750*/  BSYNC B1 ;  /* 0x0000000000017941 */ /* 0x000fea0003800000 */
.L_x_304:
[----:B0----5:R-:W-:Y:S01]  /*17760*/  IMAD.U32 R5, R3, 0x10000, RZ ;  /* 0x0001000003057824 */ /* 0x021fe200078e00ff */
        /* <DEDUP_REMOVED lines=8> */
.L_x_307:
[----:B------:R-:W-:Y:S05]  /*177f0*/  BSYNC B1 ;  /* 0x0000000000017941 */ /* 0x000fea0003800000 */
.L_x_306:
[----:B-----5:R-:W-:Y:S01]  /*17800*/  IMAD.U32 R5, R3, 0x10000, RZ ;  /* 0x0001000003057824 */ /* 0x020fe200078e00ff */
[----:B0-----:R-:W-:Y:S01]  /*17810*/  @P3 MOV R4, R160 ;  /* 0x000000a000043202 */ /* 0x001fe20000000f00 */
[----:B------:R-:W-:Y:S01]  /*17820*/  BSSY B1, `(.L_x_308) ;  /* 0x000000a000017945 */ /* 0x000fe20003800000 */
[----:B------:R-:W-:Y:S01]  /*17830*/  ISETP.GT.AND P2, PT, R0, 0x11, P1 ;  /* 0x000000110000780c */ /* 0x000fe20000f44270 */
[----:B------:R-:W-:-:S04]  /*17840*/  FMUL R5, R5, R16 ;  /* 0x0000001005057220 */ /* 0x000fc80000400000 */
[----:B------:R-:W-:-:S05]  /*17850*/  FFMA R5, R34, R2, R5 ;  /* 0x0000000222057223 */ /* 0x000fca0000000005 */
[----:B------:R-:W-:-:S04]  /*17860*/  F2FP.BF16.F32.PACK_AB R5, RZ, R5 ;  /* 0x00000005ff05723e */ /* 0x000fc800000010ff */
[----:B--2---:R-:W-:Y:S01]  /*17870*/  PRMT R10, R5, 0x7610, R10 ;  /* 0x00007610050a7816 */ /* 0x004fe2000000000a */
[----:B------:R-:W-:-:S05]  /*17880*/  @P3 IMAD.MOV.U32 R5, RZ, RZ, R161 ;  /* 0x000000ffff053224 */ /* 0x000fca00078e00a1 */
[----:B------:R0:W-:Y:S01]  /*17890*/  @P3 STG.E.U16 desc[UR44][R4.64+0x20], R10 ;  /* 0x0000200a04003986 */ /* 0x0001e2000c10152c */
[----:B------:R-:W-:Y:S05]  /*178a0*/  @!P2 BRA `(.L_x_309) ;  /* 0x000000000004a947 */ /* 0x000fea0003800000 */
[----:B------:R2:W5:Y:S02]  /*178b0*/  LDG.E.LTC128B.U16 R3, desc[UR44][R12.64+0x22] ;  /* 0x0000222c0c037981 */ /* 0x000564000c1e1520 */
.L_x_309:
[----:B------:R-:W-:Y:S05]  /*178c0*/  BSYNC B1 ;  /* 0x0000000000017941 */ /* 0x000fea0003800000 */
.L_x_308:
[----:B0----5:R-:W-:Y:S01]  /*178d0*/  IMAD.U32 R5, R3, 0x10000, RZ ;  /* 0x0001000003057824 */ /* 0x021fe200078e00ff */
[----:B------:R-:W-:Y:S01]  /*178e0*/  ISETP.GT.AND P3, PT, R0, 0x18, P0 ;  /* 0x000000180000780c */ /* 0x000fe20000764270 */
[----:B------:R-:W-:Y:S02]  /*178f0*/  BSSY B1, `(.L_x_310) ;  /* 0x000000a000017945 */ /* 0x000fe40003800000 */
[----:B------:R-:W-:Y:S01]  /*17900*/  FMUL R4, R5, R16 ;  /* 0x0000001005047220 */ /* 0x000fe20000400000 */
[----:B------:R-:W-:-:S03]  /*17910*/  @P2 IMAD.MOV.U32 R5, RZ, RZ, R161 ;  /* 0x000000ffff052224 */ /* 0x000fc600078e00a1 */
[----:B------:R-:W-:-:S05]  /*17920*/  FFMA R4, R35, R2, R4 ;  /* 0x0000000223047223 */ /* 0x000fca0000000004 */
[----:B------:R-:W-:-:S04]  /*17930*/  F2FP.BF16.F32.PACK_AB R4, RZ, R4 ;  /* 0x00000004ff04723e */ /* 0x000fc800000010ff */
[----:B------:R-:W-:Y:S02]  /*17940*/  PRMT R10, R4, 0x7610, R10 ;  /* 0x00007610040a7816 */ /* 0x000fe4000000000a */
[----:B------:R-:W-:-:S05]  /*17950*/  @P2 MOV R4, R160 ;  /* 0x000000a000042202 */ /* 0x000fca0000000f00 */
[----:B------:R0:W-:Y:S01]  /*17960*/  @P2 STG.E.U16 desc[UR44][R4.64+0x22], R10 ;  /* 0x0000220a04002986 */ /* 0x0001e2000c10152c */
[----:B------:R-:W-:Y:S05]  /*17970*/  @!P3 BRA `(.L_x_311) ;  /* 0x000000000004b947 */ /* 0x000fea0003800000 */
[----:B------:R0:W5:Y:S02]  /*17980*/  LDG.E.LTC128B.U16 R3, desc[UR44][R6.64+0x30] ;  /* 0x0000302c06037981 */ /* 0x000164000c1e1520 */
.L_x_311:
[----:B------:R-:W-:Y:S05]  /*17990*/  BSYNC B1 ;  /* 0x0000000000017941 */ /* 0x000fea0003800000 */
.L_x_310:
        /* <DEDUP_REMOVED lines=9> */
.L_x_313:
[----:B------:R-:W-:Y:S05]  /*17a30*/  BSYNC B1 ;  /* 0x0000000000017941 */ /* 0x000fea0003800000 */
.L_x_312:
[----:B0----5:R-:W-:Y:S01]  /*17a40*/  SHF.L.U32 R5, R3, 0x10, RZ ;  /* 0x0000001003057819 */ /* 0x021fe200000006ff */
        /* <DEDUP_REMOVED lines=8> */
.L_x_315:
[----:B------:R-:W-:Y:S05]  /*17ad0*/  BSYNC B1 ;  /* 0x0000000000017941 */ /* 0x000fea0003800000 */
.L_x_314:
[----:B-----5:R-:W-:Y:S01]  /*17ae0*/  IMAD.U32 R5, R3, 0x10000, RZ ;  /* 0x0001000003057824 */ /* 0x020fe200078e00ff */
[----:B------:R-:W-:Y:S01]  /*17af0*/  ISETP.GT.AND P2, PT, R0, 0x19, P1 ;  /* 0x000000190000780c */ /* 0x000fe20000f44270 */
[----:B0-----:R-:W-:Y:S01]  /*17b00*/  @P3 IMAD.MOV.U32 R4, RZ, RZ, R160 ;  /* 0x000000ffff043224 */ /* 0x001fe200078e00a0 */
[----:B------:R-:W-:Y:S01]  /*17b10*/  BSSY B1, `(.L_x_316) ;  /* 0x0000009000017945 */ /* 0x000fe20003800000 */
[----:B------:R-:W-:-:S04]  /*17b20*/  FMUL R5, R5, R16 ;  /* 0x0000001005057220 */ /* 0x000fc80000400000 */
[----:B------:R-:W-:-:S05]  /*17b30*/  FFMA R5, R38, R2, R5 ;  /* 0x0000000226057223 */ /* 0x000fca0000000005 */
[----:B------:R-:W-:-:S04]  /*17b40*/  F2FP.BF16.F32.PACK_AB R5, RZ, R5 ;  /* 0x00000005ff05723e */ /* 0x000fc800000010ff */
[----:B------:R-:W-:Y:S02]  /*17b50*/  PRMT R10, R5, 0x7610, R10 ;  /* 0x00007610050a7816 */ /* 0x000fe4000000000a */
[----:B------:R-:W-:-:S05]  /*17b60*/  @P3 MOV R5, R161 ;  /* 0x000000a100053202 */ /* 0x000fca0000000f00 */
[----:B------:R0:W-:Y:S01]  /*17b70*/  @P3 STG.E.U16 desc[UR44][R4.64+0x30], R10 ;  /* 0x0000300a04003986 */ /* 0x0001e2000c10152c */
[----:B------:R-:W-:Y:S05]  /*17b80*/  @!P2 BRA `(.L_x_317) ;  /* 0x000000000004a947 */ /* 0x000fea0003800000 */
[----:B------:R0:W5:Y:S02]  /*17b90*/  LDG.E.LTC128B.U16 R3, desc[UR44][R12.64+0x32] ;  /* 0x0000322c0c037981 */ /* 0x000164000c1e1520 */
.L_x_317:
[----:B------:R-:W-:Y:S05]  /*17ba0*/  BSYNC B1 ;  /* 0x0000000000017941 */ /* 0x000fea0003800000 */
.L_x_316:
[----:B0----5:R-:W-:Y:S01]  /*17bb0*/  IMAD.U32 R5, R3, 0x10000, RZ ;  /* 0x0001000003057824 */ /* 0x021fe200078e00ff */
[----:B------:R-:W-:Y:S01]  /*17bc0*/  ISETP.GT.AND P3, PT, R0, 0x20, P0 ;  /* 0x000000200000780c */ /* 0x000fe20000764270 */
[----:B------:R-:W-:Y:S02]  /*17bd0*/  BSSY B1, `(.L_x_318) ;  /* 0x000000a000017945 */ /* 0x000fe40003800000 */
[----:B------:R-:W-:Y:S01]  /*17be0*/  FMUL R4, R5, R16 ;  /* 0x0000001005047220 */ /* 0x000fe20000400000 */
[----:B------:R-:W-:-:S03]  /*17bf0*/  @P2 MOV R5, R161 ;  /* 0x000000a100052202 */ /* 0x000fc60000000f00 */
[----:B------:R-:W-:-:S05]  /*17c00*/  FFMA R4, R39, R2, R4 ;  /* 0x0000000227047223 */ /* 0x000fca0000000004 */
[----:B------:R-:W-:-:S04]  /*17c10*/  F2FP.BF16.F32.PACK_AB R4, RZ, R4 ;  /* 0x00000004ff04723e */ /* 0x000fc800000010ff */
[----:B------:R-:W-:Y:S01]  /*17c20*/  PRMT R10, R4, 0x7610, R10 ;  /* 0x00007610040a7816 */ /* 0x000fe2000000000a */
[----:B------:R-:W-:-:S05]  /*17c30*/  @P2 IMAD.MOV.U32 R4, RZ, RZ, R160 ;  /* 0x000000ffff042224 */ /* 0x000fca00078e00a0 */
[----:B------:R0:W-:Y:S01]  /*17c40*/  @P2 STG.E.U16 desc[UR44][R4.64+0x32], R10 ;  /* 0x0000320a04002986 */ /* 0x0001e2000c10152c */
[----:B------:R-:W-:Y:S05]  /*17c50*/  @!P3 BRA `(.L_x_319) ;  /* 0x000000000004b947 */ /* 0x000fea0003800000 */
[----:B------:R0:W5:Y:S02]  /*17c60*/  LDG.E.LTC128B.U16 R3, desc[UR44][R6.64+0x40] ;  /* 0x0000402c06037981 */ /* 0x000164000c1e1520 */
.L_x_319:
[----:B------:R-:W-:Y:S05]  /*17c70*/  BSYNC B1 ;  /* 0x0000000000017941 */ /* 0x000fea0003800000 */
.L_x_318:
        /* <DEDUP_REMOVED lines=9> */
.L_x_321:
[----:B------:R-:W-:Y:S05]  /*17d10*/  BSYNC B1 ;  /* 0x0000000000017941 */ /* 0x000fea0003800000 */
.L_x_320:
        /* <DEDUP_REMOVED lines=9> */
.L_x_323:
[----:B------:R-:W-:Y:S05]  /*17db0*/  BSYNC B1 ;  /* 0x0000000000017941 */ /* 0x000fea0003800000 */
.L_x_322:
[----:B-----5:R-:W-:Y:S01]  /*17dc0*/  SHF.L.U32 R5, R3, 0x10, RZ ;  /* 0x0000001003057819 */ /* 0x020fe200000006ff */
[----:B0-----:R-:W-:Y:S01]  /*17dd0*/  @P3 IMAD.MOV.U32 R4, RZ, RZ, R160 ;  /* 0x000000ffff043224 */ /* 0x001fe200078e00a0 */
[----:B------:R-:W-:Y:S01]  /*17de0*/  ISETP.GT.AND P2, PT, R0, 0x21, P1 ;  /* 0x000000210000780c */ /* 0x000fe20000f44270 */
[----:B------:R-:W-:Y:S02]  /*17df0*/  BSSY B1, `(.L_x_324) ;  /* 0x0000009000017945 */ /* 0x000fe40003800000 */
[----:B------:R-:W-:-:S04]  /*17e00*/  FMUL R5, R5, R16 ;  /* 0x0000001005057220 */ /* 0x000fc80000400000 */
[----:B------:R-:W-:-:S05]  /*17e10*/  FFMA R5, R42, R2, R5 ;  /* 0x000000022a057223 */ /* 0x000fca0000000005 */
[----:B------:R-:W-:-:S04]  /*17e20*/  F2FP.BF16.F32.PACK_AB R5, RZ, R5 ;  /* 0x00000005ff05723e */ /* 0x000fc800000010ff */
[----:B------:R-:W-:Y:S01]  /*17e30*/  PRMT R10, R5, 0x7610, R10 ;  /* 0x00007610050a7816 */ /* 0x000fe2000000000a */
[----:B------:R-:W-:-:S05]  /*17e40*/  @P3 IMAD.MOV.U32 R5, RZ, RZ, R161 ;  /* 0x000000ffff053224 */ /* 0x000fca00078e00a1 */
[----:B------:R0:W-:Y:S01]  /*17e50*/  @P3 STG.E.U16 desc[UR44][R4.64+0x40], R10 ;  /* 0x0000400a04003986 */ /* 0x0001e2000c10152c */
[----:B------:R-:W-:Y:S05]  /*17e60*/  @!P2 BRA `(.L_x_325) ;  /* 0x000000000004a947 */ /* 0x000fea0003800000 */
[----:B------:R0:W5:Y:S02]  /*17e70*/  LDG.E.LTC128B.U16 R3, desc[UR44][R12.64+0x42] ;  /* 0x0000422c0c037981 */ /* 0x000164000c1e1520 */
.L_x_325:
[----:B------:R-:W-:Y:S05]  /*17e80*/  BSYNC B1 ;  /* 0x0000000000017941 */ /* 0x000fea0003800000 */
.L_x_324:
[----:B0----5:R-:W-:Y:S01]  /*17e90*/  SHF.L.U32 R5, R3, 0x10, RZ ;  /* 0x0000001003057819 */ /* 0x021fe200000006ff */
[----:B------:R-:W-:Y:S01]  /*17ea0*/  BSSY B1, `(.L_x_326) ;  /* 0x000000b000017945 */ /* 0x000fe20003800000 */
[----:B------:R-:W-:-:S03]  /*17eb0*/  ISETP.GT.AND P3, PT, R0, 0x28, P0 ;  /* 0x000000280000780c */ /* 0x000fc60000764270 */
[----:B------:R-:W-:Y:S01]  /*17ec0*/  FMUL R4, R5, R16 ;  /* 0x0000001005047220 */ /* 0x000fe20000400000 */
[----:B------:R-:W-:-:S03]  /*17ed0*/  @P2 IMAD.MOV.U32 R5, RZ, RZ, R161 ;  /* 0x000000ffff052224 */ /* 0x000fc600078e00a1 */
[----:B------:R-:W-:-:S05]  /*17ee0*/  FFMA R4, R43, R2, R4 ;  /* 0x000000022b047223 */ /* 0x000fca0000000004 */
[----:B------:R-:W-:-:S04]  /*17ef0*/  F2FP.BF16.F32.PACK_AB R4, RZ, R4 ;  /* 0x00000004ff04723e */ /* 0x000fc800000010ff */
[----:B------:R-:W-:Y:S01]  /*17f00*/  PRMT R10, R4, 0x7610, R10 ;  /* 0x00007610040a7816 */ /* 0x000fe2000000000a */
[----:B------:R-:W-:-:S05]  /*17f10*/  @P2 IMAD.MOV.U32 R4, RZ, RZ, R160 ;  /* 0x000000ffff042224 */ /* 0x000fca00078e00a0 */
[----:B------:R0:W-:Y:S01]  /*17f20*/  @P2 STG.E.U16 desc[UR44][R4.64+0x42], R10 ;  /* 0x0000420a04002986 */ /* 0x0001e2000c10152c */
[----:B------:R-:W-:Y:S05]  /*17f30*/  @!P3 BRA `(.L_x_327) ;  /* 0x000000000004b947 */ /* 0x000fea0003800000 */
[----:B------:R0:W5:Y:S02]  /*17f40*/  LDG.E.LTC128B.U16 R3, desc[UR44][R6.64+0x50] ;  /* 0x0000502c06037981 */ /* 0x000164000c1e1520 */
.L_x_327:
[----:B------:R-:W-:Y:S05]  /*17f50*/  BSYNC B1 ;  /* 0x0000000000017941 */ /* 0x000fea0003800000 */
.L_x_326:
        /* <DEDUP_REMOVED lines=9> */
.L_x_329:
[----:B------:R-:W-:Y:S05]  /*17ff0*/  BSYNC B1 ;  /* 0x0000000000017941 */ /* 0x000fea0003800000 */
.L_x_328:
        /* <DEDUP_REMOVED lines=9> */
.L_x_331:
[----:B------:R-:W-:Y:S05]  /*18090*/  BSYNC B1 ;  /* 0x0000000000017941 */ /* 0x000fea0003800000 */
.L_x_330:
[----:B-----5:R-:W-:Y:S01]  /*180a0*/  IMAD.U32 R5, R3, 0x10000, RZ ;  /* 0x0001000003057824 */ /* 0x020fe200078e00ff */
[----:B0-----:R-:W-:Y:S01]  /*180b0*/  @P3 MOV R4, R160 ;  /* 0x000000a000043202 */ /* 0x001fe20000000f00 */
[----:B------:R-:W-:Y:S01]  /*180c0*/  BSSY B1, `(.L_x_332) ;  /* 0x000000a000017945 */ /* 0x000fe20003800000 */
[----:B------:R-:W-:Y:S01]  /*180d0*/  ISETP.GT.AND P2, PT, R0, 0x29, P1 ;  /* 0x000000290000780c */ /* 0x000fe20000f44270 */
        /* <DEDUP_REMOVED lines=8> */
.L_x_333:
[----:B------:R-:W-:Y:S05]  /*18160*/  BSYNC B1 ;  /* 0x0000000000017941 */ /* 0x000fea0003800000 */
.L_x_332:
        /* <DEDUP_REMOVED lines=12> */
.L_x_335:
[----:B------:R-:W-:Y:S05]  /*18230*/  BSYNC B1 ;  /* 0x0000000000017941 */ /* 0x000fea0003800000 */
.L_x_334:
        /* <DEDUP_REMOVED lines=9> */
.L_x_337:
[----:B------:R-:W-:Y:S05]  /*182d0*/  BSYNC B1 ;  /* 0x0000000000017941 */ /* 0x000fea0003800000 */
.L_x_336:
        /* <DEDUP_REMOVED lines=9> */
.L_x_339:
[----:B------:R-:W-:Y:S05]  /*18370*/  BSYNC B1 ;  /* 0x0000000000017941 */ /* 0x000fea0003800000 */
.L_x_338:
        /* <DEDUP_REMOVED lines=12> */
.L_x_341:
[----:B------:R-:W-:Y:S05]  /*18440*/  BSYNC B1 ;  /* 0x0000000000017941 */ /* 0x000fea0003800000 */
.L_x_340:
        /* <DEDUP_REMOVED lines=12> */
.L_x_343:
[----:B------:R-:W-:Y:S05]  /*18510*/  BSYNC B1 ;  /* 0x0000000000017941 */ /* 0x000fea0003800000 */
.L_x_342:
        /* <DEDUP_REMOVED lines=9> */
.L_x_345:
[----:B------:R-:W-:Y:S05]  /*185b0*/  BSYNC B1 ;  /* 0x0000000000017941 */ /* 0x000fea0003800000 */
.L_x_344:
        /* <DEDUP_REMOVED lines=9> */
.L_x_347:
[----:B------:R-:W-:Y:S05]  /*18650*/  BSYNC B1 ;  /* 0x0000000000017941 */ /* 0x000fea0003800000 */
.L_x_346:
        /* <DEDUP_REMOVED lines=12> */
.L_x_349:
[----:B------:R-:W-:Y:S05]  /*18720*/  BSYNC B1 ;  /* 0x0000000000017941 */ /* 0x000fea0003800000 */
.L_x_348:
        /* <DEDUP_REMOVED lines=12> */
.L_x_351:
[----:B------:R-:W-:Y:S05]  /*187f0*/  BSYNC B1 ;  /* 0x0000000000017941 */ /* 0x000fea0003800000 */
.L_x_350:
        /* <DEDUP_REMOVED lines=9> */
.L_x_353:
[----:B------:R-:W-:Y:S05]  /*18890*/  BSYNC B1 ;  /* 0x0000000000017941 */ /* 0x000fea0003800000 */
.L_x_352:
        /* <DEDUP_REMOVED lines=9> */
.L_x_355:
[----:B------:R-:W-:Y:S05]  /*18930*/  BSYNC B1 ;  /* 0x0000000000017941 */ /* 0x000fea0003800000 */
.L_x_354:
        /* <DEDUP_REMOVED lines=12> */
.L_x_357:
[----:B------:R-:W-:Y:S05]  /*18a00*/  BSYNC B1 ;  /* 0x0000000000017941 */ /* 0x000fea0003800000 */
.L_x_356:
        /* <DEDUP_REMOVED lines=12> */
.L_x_359:
[----:B------:R-:W-:Y:S05]  /*18ad0*/  BSYNC B1 ;  /* 0x0000000000017941 */ /* 0x000fea0003800000 */
.L_x_358:
        /* <DEDUP_REMOVED lines=9> */
.L_x_361:
[----:B------:R-:W-:Y:S05]  /*18b70*/  BSYNC B1 ;  /* 0x0000000000017941 */ /* 0x000fea0003800000 */
.L_x_360:
        /* <DEDUP_REMOVED lines=9> */
.L_x_363:
[----:B------:R-:W-:Y:S05]  /*18c10*/  BSYNC B1 ;  /* 0x0000000000017941 */ /* 0x000fea0003800000 */
.L_x_362:
        /* <DEDUP_REMOVED lines=12> */
.L_x_365:
[----:B------:R-:W-:Y:S05]  /*18ce0*/  BSYNC B1 ;  /* 0x0000000000017941 */ /* 0x000fea0003800000 */
.L_x_364:
        /* <DEDUP_REMOVED lines=12> */
.L_x_367:
[----:B------:R-:W-:Y:S05]  /*18db0*/  BSYNC B1 ;  /* 0x0000000000017941 */ /* 0x000fea0003800000 */
.L_x_366:
        /* <DEDUP_REMOVED lines=9> */
.L_x_369:
[----:B------:R-:W-:Y:S05]  /*18e50*/  BSYNC B1 ;  /* 0x0000000000017941 */ /* 0x000fea0003800000 */
.L_x_368:
        /* <DEDUP_REMOVED lines=9> */
.L_x_371:
[----:B------:R-:W-:Y:S05]  /*18ef0*/  BSYNC B1 ;  /* 0x0000000000017941 */ /* 0x000fea0003800000 */
.L_x_370:
        /* <DEDUP_REMOVED lines=12> */
.L_x_373:
[----:B------:R-:W-:Y:S05]  /*18fc0*/  BSYNC B1 ;  /* 0x0000000000017941 */ /* 0x000fea0003800000 */
.L_x_372:
        /* <DEDUP_REMOVED lines=12> */
.L_x_375:
[----:B------:R-:W-:Y:S05]  /*19090*/  BSYNC B1 ;  /* 0x0000000000017941 */ /* 0x000fea0003800000 */
.L_x_374:
        /* <DEDUP_REMOVED lines=9> */
.L_x_377:
[----:B------:R-:W-:Y:S05]  /*19130*/  BSYNC B1 ;  /* 0x0000000000017941 */ /* 0x000fea0003800000 */
.L_x_376:
        /* <DEDUP_REMOVED lines=9> */
.L_x_379:
[----:B------:R-:W-:Y:S05]  /*191d0*/  BSYNC B1 ;  /* 0x0000000000017941 */ /* 0x000fea0003800000 */
.L_x_378:
        /* <DEDUP_REMOVED lines=12> */
.L_x_381:
[----:B------:R-:W-:Y:S05]  /*192a0*/  BSYNC B1 ;  /* 0x0000000000017941 */ /* 0x000fea0003800000 */
.L_x_380:
        /* <DEDUP_REMOVED lines=12> */
.L_x_383:
[----:B------:R-:W-:Y:S05]  /*19370*/  BSYNC B1 ;  /* 0x0000000000017941 */ /* 0x000fea0003800000 */
.L_x_382:
        /* <DEDUP_REMOVED lines=9> */
.L_x_385:
[----:B------:R-:W-:Y:S05]  /*19410*/  BSYNC B1 ;  /* 0x0000000000017941 */ /* 0x000fea0003800000 */
.L_x_384:
        /* <DEDUP_REMOVED lines=9> */
.L_x_387:
[----:B------:R-:W-:Y:S05]  /*194b0*/  BSYNC B1 ;  /* 0x0000000000017941 */ /* 0x000fea0003800000 */
.L_x_386:
        /* <DEDUP_REMOVED lines=12> */
.L_x_389:
[----:B------:R-:W-:Y:S05]  /*19580*/  BSYNC B1 ;  /* 0x0000000000017941 */ /* 0x000fea0003800000 */
.L_x_388:
        /* <DEDUP_REMOVED lines=12> */
.L_x_391:
[----:B------:R-:W-:Y:S05]  /*19650*/  BSYNC B1 ;  /* 0x0000000000017941 */ /* 0x000fea0003800000 */
.L_x_390:
        /* <DEDUP_REMOVED lines=9> */
.L_x_393:
[----:B------:R-:W-:Y:S05]  /*196f0*/  BSYNC B1 ;  /* 0x0000000000017941 */ /* 0x000fea0003800000 */
.L_x_392:
        /* <DEDUP_REMOVED lines=9> */
.L_x_395:
[----:B------:R-:W-:Y:S05]  /*19790*/  BSYNC B1 ;  /* 0x0000000000017941 */ /* 0x000fea0003800000 */
.L_x_394:
        /* <DEDUP_REMOVED lines=12> */
.L_x_397:
[----:B------:R-:W-:Y:S05]  /*19860*/  BSYNC B1 ;  /* 0x0000000000017941 */ /* 0x000fea0003800000 */
.L_x_396:
        /* <DEDUP_REMOVED lines=12> */
.L_x_399:
[----:B------:R-:W-:Y:S05]  /*19930*/  BSYNC B1 ;  /* 0x0000000000017941 */ /* 0x000fea0003800000 */
.L_x_398:
        /* <DEDUP_REMOVED lines=9> */
.L_x_401:
[----:B------:R-:W-:Y:S05]  /*199d0*/  BSYNC B1 ;  /* 0x0000000000017941 */ /* 0x000fea0003800000 */
.L_x_400:
        /* <DEDUP_REMOVED lines=9> */
.L_x_403:
[----:B------:R-:W-:Y:S05]  /*19a70*/  BSYNC B1 ;  /* 0x0000000000017941 */ /* 0x000fea0003800000 */
.L_x_402:
        /* <DEDUP_REMOVED lines=12> */
.L_x_405:
[----:B------:R-:W-:Y:S05]  /*19b40*/  BSYNC B1 ;  /* 0x0000000000017941 */ /* 0x000fea0003800000 */
.L_x_404:
        /* <DEDUP_REMOVED lines=12> */
.L_x_407:
[----:B------:R-:W-:Y:S05]  /*19c10*/  BSYNC B1 ;  /* 0x0000000000017941 */ /* 0x000fea0003800000 */
.L_x_406:
        /* <DEDUP_REMOVED lines=9> */
.L_x_409:
[----:B------:R-:W-:Y:S05]  /*19cb0*/  BSYNC B1 ;  /* 0x0000000000017941 */ /* 0x000fea0003800000 */
.L_x_408:
        /* <DEDUP_REMOVED lines=9> */
.L_x_411:
[----:B------:R-:W-:Y:S05]  /*19d50*/  BSYNC B1 ;  /* 0x0000000000017941 */ /* 0x000fea0003800000 */
.L_x_410:
        /* <DEDUP_REMOVED lines=12> */
.L_x_413:
[----:B------:R-:W-:Y:S05]  /*19e20*/  BSYNC B1 ;  /* 0x0000000000017941 */ /* 0x000fea0003800000 */
.L_x_412:
        /* <DEDUP_REMOVED lines=12> */
.L_x_415:
[----:B------:R-:W-:Y:S05]  /*19ef0*/  BSYNC B1 ;  /* 0x0000000000017941 */ /* 0x000fea0003800000 */
.L_x_414:
        /* <DEDUP_REMOVED lines=9> */
.L_x_417:
[----:B------:R-:W-:Y:S05]  /*19f90*/  BSYNC B1 ;  /* 0x0000000000017941 */ /* 0x000fea0003800000 */
.L_x_416:
        /* <DEDUP_REMOVED lines=9> */
.L_x_419:
[----:B------:R-:W-:Y:S05]  /*1a030*/  BSYNC B1 ;  /* 0x0000000000017941 */ /* 0x000fea0003800000 */
.L_x_418:
        /* <DEDUP_REMOVED lines=12> */
.L_x_421:
[----:B------:R-:W-:Y:S05]  /*1a100*/  BSYNC B1 ;  /* 0x0000000000017941 */ /* 0x000fea0003800000 */
.L_x_420:
        /* <DEDUP_REMOVED lines=12> */
.L_x_423:
[----:B------:R-:W-:Y:S05]  /*1a1d0*/  BSYNC B1 ;  /* 0x0000000000017941 */ /* 0x000fea0003800000 */
.L_x_422:
        /* <DEDUP_REMOVED lines=9> */
.L_x_425:
[----:B------:R-:W-:Y:S05]  /*1a270*/  BSYNC B1 ;  /* 0x0000000000017941 */ /* 0x000fea0003800000 */
.L_x_424:
        /* <DEDUP_REMOVED lines=9> */
.L_x_427:
[----:B------:R-:W-:Y:S05]  /*1a310*/  BSYNC B1 ;  /* 0x0000000000017941 */ /* 0x000fea0003800000 */
.L_x_426:
        /* <DEDUP_REMOVED lines=12> */
.L_x_429:
[----:B------:R-:W-:Y:S05]  /*1a3e0*/  BSYNC B1 ;  /* 0x0000000000017941 */ /* 0x000fea0003800000 */
.L_x_428:
        /* <DEDUP_REMOVED lines=12> */
.L_x_431:
[----:B------:R-:W-:Y:S05]  /*1a4b0*/  BSYNC B1 ;  /* 0x0000000000017941 */ /* 0x000fea0003800000 */
.L_x_430:
        /* <DEDUP_REMOVED lines=9> */
.L_x_433:
[----:B------:R-:W-:Y:S05]  /*1a550*/  BSYNC B1 ;  /* 0x0000000000017941 */ /* 0x000fea0003800000 */
.L_x_432:
        /* <DEDUP_REMOVED lines=9> */
.L_x_435:
[----:B------:R-:W-:Y:S05]  /*1a5f0*/  BSYNC B1 ;  /* 0x0000000000017941 */ /* 0x000fea0003800000 */
.L_x_434:
        /* <DEDUP_REMOVED lines=12> */
.L_x_437:
[----:B------:R-:W-:Y:S05]  /*1a6c0*/  BSYNC B1 ;  /* 0x0000000000017941 */ /* 0x000fea0003800000 */
.L_x_436:
        /* <DEDUP_REMOVED lines=12> */
.L_x_439:
[----:B------:R-:W-:Y:S05]  /*1a790*/  BSYNC B1 ;  /* 0x0000000000017941 */ /* 0x000fea0003800000 */
.L_x_438:
        /* <DEDUP_REMOVED lines=9> */
.L_x_441:
[----:B------:R-:W-:Y:S05]  /*1a830*/  BSYNC B1 ;  /* 0x0000000000017941 */ /* 0x000fea0003800000 */
.L_x_440:
        /* <DEDUP_REMOVED lines=9> */
.L_x_443:
[----:B------:R-:W-:Y:S05]  /*1a8d0*/  BSYNC B1 ;  /* 0x0000000000017941 */ /* 0x000fea0003800000 */
.L_x_442:
        /* <DEDUP_REMOVED lines=12> */
.L_x_445:
[----:B------:R-:W-:Y:S05]  /*1a9a0*/  BSYNC B1 ;  /* 0x0000000000017941 */ /* 0x000fea0003800000 */
.L_x_444:
        /* <DEDUP_REMOVED lines=12> */
.L_x_447:
[----:B------:R-:W-:Y:S05]  /*1aa70*/  BSYNC B1 ;  /* 0x0000000000017941 */ /* 0x000fea0003800000 */
.L_x_446:
        /* <DEDUP_REMOVED lines=9> */
.L_x_449:
[----:B------:R-:W-:Y:S05]  /*1ab10*/  BSYNC B1 ;  /* 0x0000000000017941 */ /* 0x000fea0003800000 */
.L_x_448:
        /* <DEDUP_REMOVED lines=9> */
.L_x_451:
[----:B------:R-:W-:Y:S05]  /*1abb0*/  BSYNC B1 ;  /* 0x0000000000017941 */ /* 0x000fea0003800000 */
.L_x_450:
        /* <DEDUP_REMOVED lines=12> */
.L_x_453:
[----:B------:R-:W-:Y:S05]  /*1ac80*/  BSYNC B1 ;  /* 0x0000000000017941 */ /* 0x000fea0003800000 */
.L_x_452:
        /* <DEDUP_REMOVED lines=12> */
.L_x_455:
[----:B------:R-:W-:Y:S05]  /*1ad50*/  BSYNC B1 ;  /* 0x0000000000017941 */ /* 0x000fea0003800000 */
.L_x_454:
        /* <DEDUP_REMOVED lines=9> */
.L_x_457:
[----:B------:R-:W-:Y:S05]  /*1adf0*/  BSYNC B1 ;  /* 0x0000000000017941 */ /* 0x000fea0003800000 */
.L_x_456:
        /* <DEDUP_REMOVED lines=9> */
.L_x_459:
[----:B------:R-:W-:Y:S05]  /*1ae90*/  BSYNC B1 ;  /* 0x0000000000017941 */ /* 0x000fea0003800000 */
.L_x_458:
        /* <DEDUP_REMOVED lines=12> */
.L_x_461:
[----:B------:R-:W-:Y:S05]  /*1af60*/  BSYNC B1 ;  /* 0x0000000000017941 */ /* 0x000fea0003800000 */
.L_x_460:
        /* <DEDUP_REMOVED lines=12> */
.L_x_463:
[----:B------:R-:W-:Y:S05]  /*1b030*/  BSYNC B1 ;  /* 0x0000000000017941 */ /* 0x000fea0003800000 */
.L_x_462:
        /* <DEDUP_REMOVED lines=9> */
.L_x_465:
[----:B------:R-:W-:Y:S05]  /*1b0d0*/  BSYNC B1 ;  /* 0x0000000000017941 */ /* 0x000fea0003800000 */
.L_x_464:
        /* <DEDUP_REMOVED lines=9> */
.L_x_467:
[----:B------:R-:W-:Y:S05]  /*1b170*/  BSYNC B1 ;  /* 0x0000000000017941 */ /* 0x000fea0003800000 */
.L_x_466:
        /* <DEDUP_REMOVED lines=12> */
.L_x_469:
[----:B------:R-:W-:Y:S05]  /*1b240*/  BSYNC B1 ;  /* 0x0000000000017941 */ /* 0x000fea0003800000 */
.L_x_468:
        /* <DEDUP_REMOVED lines=12> */
.L_x_471:
[----:B------:R-:W-:Y:S05]  /*1b310*/  BSYNC B1 ;  /* 0x0000000000017941 */ /* 0x000fea0003800000 */
.L_x_470:
        /* <DEDUP_REMOVED lines=9> */
.L_x_473:
[----:B------:R-:W-:Y:S05]  /*1b3b0*/  BSYNC B1 ;  /* 0x0000000000017941 */ /* 0x000fea0003800000 */
.L_x_472:
        /* <DEDUP_REMOVED lines=9> */
.L_x_475:
[----:B------:R-:W-:Y:S05]  /*1b450*/  BSYNC B1 ;  /* 0x0000000000017941 */ /* 0x000fea0003800000 */
.L_x_474:
        /* <DEDUP_REMOVED lines=12> */
.L_x_477:
[----:B------:R-:W-:Y:S05]  /*1b520*/  BSYNC B1 ;  /* 0x0000000000017941 */ /* 0x000fea0003800000 */
.L_x_476:
        /* <DEDUP_REMOVED lines=12> */
.L_x_479:
[----:B------:R-:W-:Y:S05]  /*1b5f0*/  BSYNC B1 ;  /* 0x0000000000017941 */ /* 0x000fea0003800000 */
.L_x_478:
        /* <DEDUP_REMOVED lines=9> */
.L_x_481:
[----:B------:R-:W-:Y:S05]  /*1b690*/  BSYNC B1 ;  /* 0x0000000000017941 */ /* 0x000fea0003800000 */
.L_x_480:
        /* <DEDUP_REMOVED lines=9> */
.L_x_483:
[----:B------:R-:W-:Y:S05]  /*1b730*/  BSYNC B1 ;  /* 0x0000000000017941 */ /* 0x000fea0003800000 */
.L_x_482:
        /* <DEDUP_REMOVED lines=12> */
.L_x_485:
[----:B------:R-:W-:Y:S05]  /*1b800*/  BSYNC B1 ;  /* 0x0000000000017941 */ /* 0x000fea0003800000 */
.L_x_484:
        /* <DEDUP_REMOVED lines=12> */
.L_x_487:
[----:B------:R-:W-:Y:S05]  /*1b8d0*/  BSYNC B1 ;  /* 0x0000000000017941 */ /* 0x000fea0003800000 */
.L_x_486:
        /* <DEDUP_REMOVED lines=9> */
.L_x_489:
[----:B------:R-:W-:Y:S05]  /*1b970*/  BSYNC B1 ;  /* 0x0000000000017941 */ /* 0x000fea0003800000 */
.L_x_488:
        /* <DEDUP_REMOVED lines=9> */
.L_x_491:
[----:B------:R-:W-:Y:S05]  /*1ba10*/  BSYNC B1 ;  /* 0x0000000000017941 */ /* 0x000fea0003800000 */
.L_x_490:
        /* <DEDUP_REMOVED lines=12> */
.L_x_493:
[----:B------:R-:W-:Y:S05]  /*1bae0*/  BSYNC B1 ;  /* 0x0000000000017941 */ /* 0x000fea0003800000 */
.L_x_492:
        /* <DEDUP_REMOVED lines=12> */
.L_x_495:
[----:B------:R-:W-:Y:S05]  /*1bbb0*/  BSYNC B1 ;  /* 0x0000000000017941 */ /* 0x000fea0003800000 */
.L_x_494:
        /* <DEDUP_REMOVED lines=9> */
.L_x_497:
[----:B------:R-:W-:Y:S05]  /*1bc50*/  BSYNC B1 ;  /* 0x0000000000017941 */ /* 0x000fea0003800000 */
.L_x_496:
        /* <DEDUP_REMOVED lines=9> */
.L_x_499:
[----:B------:R-:W-:Y:S05]  /*1bcf0*/  BSYNC B1 ;  /* 0x0000000000017941 */ /* 0x000fea0003800000 */
.L_x_498:
        /* <DEDUP_REMOVED lines=12> */
.L_x_501:
[----:B------:R-:W-:Y:S05]  /*1bdc0*/  BSYNC B1 ;  /* 0x0000000000017941 */ /* 0x000fea0003800000 */
.L_x_500:
        /* <DEDUP_REMOVED lines=12> */
.L_x_503:
[----:B------:R-:W-:Y:S05]  /*1be90*/  BSYNC B1 ;  /* 0x0000000000017941 */ /* 0x000fea0003800000 */
.L_x_502:
        /* <DEDUP_REMOVED lines=9> */
.L_x_505:
[----:B------:R-:W-:Y:S05]  /*1bf30*/  BSYNC B1 ;  /* 0x0000000000017941 */ /* 0x000fea0003800000 */
.L_x_504:
        /* <DEDUP_REMOVED lines=9> */
.L_x_507:
[----:B------:R-:W-:Y:S05]  /*1bfd0*/  BSYNC B1 ;  /* 0x0000000000017941 */ /* 0x000fea0003800000 */
.L_x_506:
        /* <DEDUP_REMOVED lines=12> */
.L_x_509:
[----:B------:R-:W-:Y:S05]  /*1c0a0*/  BSYNC B1 ;  /* 0x0000000000017941 */ /* 0x000fea0003800000 */
.L_x_508:
        /* <DEDUP_REMOVED lines=12> */
.L_x_511:
[----:B------:R-:W-:Y:S05]  /*1c170*/  BSYNC B1 ;  /* 0x0000000000017941 */ /* 0x000fea0003800000 */
.L_x_510:
        /* <DEDUP_REMOVED lines=9> */
.L_x_513:
[----:B------:R-:W-:Y:S05]  /*1c210*/  BSYNC B1 ;  /* 0x0000000000017941 */ /* 0x000fea0003800000 */
.L_x_512:
        /* <DEDUP_REMOVED lines=9> */
.L_x_515:
[----:B------:R-:W-:Y:S05]  /*1c2b0*/  BSYNC B1 ;  /* 0x0000000000017941 */ /* 0x000fea0003800000 */
.L_x_514:
        /* <DEDUP_REMOVED lines=12> */
.L_x_517:
[----:B------:R-:W-:Y:S05]  /*1c380*/  BSYNC B1 ;  /* 0x0000000000017941 */ /* 0x000fea0003800000 */
.L_x_516:
        /* <DEDUP_REMOVED lines=12> */
.L_x_519:
[----:B------:R-:W-:Y:S05]  /*1c450*/  BSYNC B1 ;  /* 0x0000000000017941 */ /* 0x000fea0003800000 */
.L_x_518:
        /* <DEDUP_REMOVED lines=9> */
.L_x_521:
[----:B------:R-:W-:Y:S05]  /*1c4f0*/  BSYNC B1 ;  /* 0x0000000000017941 */ /* 0x000fea0003800000 */
.L_x_520:
        /* <DEDUP_REMOVED lines=9> */
.L_x_523:
[----:B------:R-:W-:Y:S05]  /*1c590*/  BSYNC B1 ;  /* 0x0000000000017941 */ /* 0x000fea0003800000 */
.L_x_522:
        /* <DEDUP_REMOVED lines=12> */
.L_x_525:
[----:B------:R-:W-:Y:S05]  /*1c660*/  BSYNC B1 ;  /* 0x0000000000017941 */ /* 0x000fea0003800000 */
.L_x_524:
        /* <DEDUP_REMOVED lines=12> */
.L_x_527:
[----:B------:R-:W-:Y:S05]  /*1c730*/  BSYNC B1 ;  /* 0x0000000000017941 */ /* 0x000fea0003800000 */
.L_x_526:
        /* <DEDUP_REMOVED lines=9> */
.L_x_529:
[----:B------:R-:W-:Y:S05]  /*1c7d0*/  BSYNC B1 ;  /* 0x0000000000017941 */ /* 0x000fea0003800000 */
.L_x_528:
        /* <DEDUP_REMOVED lines=9> */
.L_x_531:
[----:B------:R-:W-:Y:S05]  /*1c870*/  BSYNC B1 ;  /* 0x0000000000017941 */ /* 0x000fea0003800000 */
.L_x_530:
        /* <DEDUP_REMOVED lines=12> */
.L_x_533:
[----:B------:R-:W-:Y:S05]  /*1c940*/  BSYNC B1 ;  /* 0x0000000000017941 */ /* 0x000fea0003800000 */
.L_x_532:
        /* <DEDUP_REMOVED lines=12> */
.L_x_535:
[----:B------:R-:W-:Y:S05]  /*1ca10*/  BSYNC B1 ;  /* 0x0000000000017941 */ /* 0x000fea0003800000 */
.L_x_534:
        /* <DEDUP_REMOVED lines=9> */
.L_x_537:
[----:B------:R-:W-:Y:S05]  /*1cab0*/  BSYNC B1 ;  /* 0x0000000000017941 */ /* 0x000fea0003800000 */
.L_x_536:
        /* <DEDUP_REMOVED lines=9> */
.L_x_539:
[----:B------:R-:W-:Y:S05]  /*1cb50*/  BSYNC B1 ;  /* 0x0000000000017941 */ /* 0x000fea0003800000 */
.L_x_538:
[----:B-----5:R-:W-:Y:S01]  /*1cb60*/  SHF.L.U32 R5, R3, 0x10, RZ ;  /* 0x0000001003057819 */ /* 0x020fe200000006ff */
[----:B0-----:R-:W-:Y:S01]  /*1cb70*/  @P2 IMAD.MOV.U32 R4, RZ, RZ, R160 ;  /* 0x000000ffff042224 */ /* 0x001fe200078e00a0 */
[----:B------:R-:W-:Y:S01]  /*1cb80*/  ISETP.GT.AND P1, PT, R0, 0xf9, P1 ;  /* 0x000000f90000780c */ /* 0x000fe20000f24270 */
[----:B------:R-:W-:Y:S02]  /*1cb90*/  BSSY B1, `(.L_x_540) ;  /* 0x0000009000017945 */ /* 0x000fe40003800000 */
[----:B------:R-:W-:-:S04]  /*1cba0*/  FMUL R5, R5, R16 ;  /* 0x0000001005057220 */ /* 0x000fc80000400000 */
[----:B------:R-:W-:-:S05]  /*1cbb0*/  FFMA R5, R150, R2, R5 ;  /* 0x0000000296057223 */ /* 0x000fca0000000005 */
[----:B------:R-:W-:-:S04]  /*1cbc0*/  F2FP.BF16.F32.PACK_AB R5, RZ, R5 ;  /* 0x00000005ff05723e */ /* 0x000fc800000010ff */
[----:B-1--4-:R-:W-:Y:S01]  /*1cbd0*/  PRMT R6, R5, 0x7610, R6 ;  /* 0x0000761005067816 */ /* 0x012fe20000000006 */
[----:B------:R-:W-:-:S05]  /*1cbe0*/  @P2 IMAD.MOV.U32 R5, RZ, RZ, R161 ;  /* 0x000000ffff052224 */ /* 0x000fca00078e00a1 */
[----:B------:R0:W-:Y:S01]  /*1cbf0*/  @P2 STG.E.U16 desc[UR44][R4.64+0x1f0], R6 ;  /* 0x0001f00604002986 */ /* 0x0001e2000c10152c */
[----:B------:R-:W-:Y:S05]  /*1cc00*/  @!P1 BRA `(.L_x_541) ;  /* 0x0000000000049947 */ /* 0x000fea0003800000 */
[----:B------:R1:W5:Y:S02]  /*1cc10*/  LDG.E.LTC128B.U16 R3, desc[UR44][R12.64+0x1f2] ;  /* 0x0001f22c0c037981 */ /* 0x000364000c1e1520 */
.L_x_541:
[----:B------:R-:W-:Y:S05]  /*1cc20*/  BSYNC B1 ;  /* 0x0000000000017941 */ /* 0x000fea0003800000 */
.L_x_540:
[----:B------:R-:W-:Y:S05]  /*1cc30*/  @!P1 BRA `(.L_x_542) ;  /* 0x0000004c00b09947 */ /* 0x000fea0003800000 */
[----:B-----5:R-:W-:-:S05]  /*1cc40*/  SHF.L.U32 R3, R3, 0x10, RZ ;  /* 0x0000001003037819 */ /* 0x020fca00000006ff */
[----:B------:R-:W-:-:S04]  /*1cc50*/  FMUL R0, R3, R16 ;  /* 0x0000001003007220 */ /* 0x000fc80000400000 */
[----:B------:R-:W-:-:S05]  /*1cc60*/  FFMA R0, R151, R2, R0 ;  /* 0x0000000297007223 */ /* 0x000fca0000000000 */
[----:B------:R-:W-:-:S05]  /*1cc70*/  F2FP.BF16.F32.PACK_AB R0, RZ, R0 ;  /* 0x00000000ff00723e */ /* 0x000fca00000010ff */
[----:B------:R4:W-:Y:S01]  /*1cc80*/  STG.E.U16 desc[UR44][R160.64+0x1f2], R0 ;  /* 0x0001f200a0007986 */ /* 0x0009e2000c10152c */
[----:B------:R-:W-:Y:S05]  /*1cc90*/  BRA `(.L_x_542) ;  /* 0x0000004c00987947 */ /* 0x000fea0003800000 */
.L_x_35:
[----:B------:R-:W2:Y:S01]  /*1cca0*/  LDL.LU R3, [R1] ;  /* 0x0000000001037983 */ /* 0x000ea20000300800 */
[----:B------:R-:W-:-:S03]  /*1ccb0*/  ULDC.64 UR4, c[0x0][0x5c0] ;  /* 0x0001700000047ab9 */ /* 0x000fc60000000a00 */
[----:B------:R-:W3:Y:S04]  /*1ccc0*/  LDL.LU R9, [R1+0x60] ;  /* 0x0000600001097983 */ /* 0x000ee80000300800 */
[----:B------:R-:W4:Y:S04]  /*1ccd0*/  LDL.LU R11, [R1+0x8c] ;  /* 0x00008c00010b7983 */ /* 0x000f280000300800 */
[----:B------:R-:W5:Y:S04]  /*1cce0*/  LDL.LU R12, [R1+0x90] ;  /* 0x00009000010c7983 */ /* 0x000f680000300800 */
        /* <DEDUP_REMOVED lines=74> */
[----:B------:R-:W5:Y:S01]  /*1d190*/  LDL.LU R161, [R1+0x1cc] ;  /* 0x0001cc0001a17983 */ /* 0x000f620000300800 */
[----:B--2---:R-:W-:-:S03]  /*1d1a0*/  FMUL R3, R3, R2 ;  /* 0x0000000203037220 */ /* 0x004fc60000400000 */
[----:B------:R-:W2:Y:S01]  /*1d1b0*/  LDL.LU R160, [R1+0x1d0] ;  /* 0x0001d00001a07983 */ /* 0x000ea20000300800 */
[----:B------:R-:W-:-:S03]  /*1d1c0*/  LEA R4, P0, R6, UR4, 0x1 ;  /* 0x0000000406047c11 */ /* 0x000fc6000f8008ff */
[----:B------:R-:W2:Y:S04]  /*1d1d0*/  LDL.LU R159, [R1+0x1d4] ;  /* 0x0001d400019f7983 */ /* 0x000ea80000300800 */
[----:B------:R-:W2:Y:S04]  /*1d1e0*/  LDL.LU R158, [R1+0x1d8] ;  /* 0x0001d800019e7983 */ /* 0x000ea80000300800 */
[----:B------:R-:W2:Y:S04]  /*1d1f0*/  LDL.LU R157, [R1+0x1dc] ;  /* 0x0001dc00019d7983 */ /* 0x000ea80000300800 */
[----:B------:R-:W2:Y:S01]  /*1d200*/  LDL.LU R156, [R1+0x1e0] ;  /* 0x0001e000019c7983 */ /* 0x000ea20000300800 */
[----:B------:R-:W-:-:S03]  /*1d210*/  LEA.HI.X R5, R6, UR5, R10, 0x1, P0 ;  /* 0x0000000506057c11 */ /* 0x000fc600080f0c0a */
[----:B------:R-:W2:Y:S01]  /*1d220*/  LDL.LU R155, [R1+0x1e4] ;  /* 0x0001e400019b7983 */ /* 0x000ea20000300800 */
[----:B------:R-:W-:-:S03]  /*1d230*/  F2FP.BF16.F32.PACK_AB R3, RZ, R3 ;  /* 0x00000003ff03723e */ /* 0x000fc600000010ff */
[----:B------:R-:W2:Y:S04]  /*1d240*/  LDL.LU R154, [R1+0x1e8] ;  /* 0x0001e800019a7983 */ /* 0x000ea80000300800 */
[----:B------:R-:W2:Y:S04]  /*1d250*/  LDL.LU R23, [R1+0x1ec] ;  /* 0x0001ec0001177983 */ /* 0x000ea80000300800 */
[----:B------:R-:W2:Y:S04]  /*1d260*/  LDL.LU R22, [R1+0x1f0] ;  /* 0x0001f00001167983 */ /* 0x000ea80000300800 */
[----:B------:R-:W2:Y:S04]  /*1d270*/  LDL.LU R21, [R1+0x1f4] ;  /* 0x0001f40001157983 */ /* 0x000ea80000300800 */
[----:B------:R-:W2:Y:S04]  /*1d280*/  LDL.LU R20, [R1+0x1f8] ;  /* 0x0001f80001147983 */ /* 0x000ea80000300800 */
[----:B------:R-:W2:Y:S04]  /*1d290*/  LDL.LU R19, [R1+0x1fc] ;  /* 0x0001fc0001137983 */ /* 0x000ea80000300800 */
[----:B------:R-:W3:Y:S04]  /*1d2a0*/  LDL.LU R7, [R1+0x8] ;  /* 0x0000080001077983 */ /* 0x000ee80000300800 */
[----:B------:R-:W4:Y:S04]  /*1d2b0*/  LDL.LU R6, [R1+0xc] ;  /* 0x00000c0001067983 */ /* 0x000f280000300800 */
[----:B------:R0:W-:Y:S04]  /*1d2c0*/  @P1 STG.E.U16 desc[UR44][R4.64], R3 ;  /* 0x0000000304001986 */ /* 0x0001e8000c10152c */
[----:B0-----:R-:W5:Y:S01]  /*1d2d0*/  LDL.LU R3, [R1+0x4] ;  /* 0x0000040001037983 */ /* 0x001f620000300800 */
[----:B------:R-:W-:Y:S01]  /*1d2e0*/  ISETP.GT.AND P0, PT, R0, 0x1, P3 ;  /* 0x000000010000780c */ /* 0x000fe20001f04270 */
[----:B------:R-:W-:Y:S01]  /*1d2f0*/  USHF.L.U32 UR5, UR8, 0x4, URZ ;  /* 0x0000000408057899 */ /* 0x000fe2000800063f */
[----:B------:R-:W-:Y:S01]  /*1d300*/  ISETP.GT.AND P2, PT, R153, 0x8, PT ;  /* 0x000000089900780c */ /* 0x000fe20003f44270 */
[----:B------:R-:W-:Y:S01]  /*1d310*/  USHF.L.U64.HI UR4, UR8, 0x4, UR9 ;  /* 0x0000000408047899 */ /* 0x000fe20008010209 */
[----:B---3--:R-:W-:-:S05]  /*1d320*/  FMUL R7, R7, R2 ;  /* 0x0000000207077220 */ /* 0x008fca0000400000 */
[----:B------:R-:W-:-:S04]  /*1d330*/  F2FP.BF16.F32.PACK_AB R7, RZ, R7 ;  /* 0x00000007ff07723e */ /* 0x000fc800000010ff */
[----:B------:R-:W-:Y:S01]  /*1d340*/  PRMT R8, R7, 0x7610, R8 ;  /* 0x0000761007087816 */ /* 0x000fe20000000008 */
[----:B-----5:R-:W-:-:S05]  /*1d350*/  FMUL R3, R3, R2 ;  /* 0x0000000203037220 */ /* 0x020fca0000400000 */
[----:B------:R-:W-:-:S05]  /*1d360*/  F2FP.BF16.F32.PACK_AB R3, RZ, R3 ;  /* 0x00000003ff03723e */ /* 0x000fca00000010ff */
[----:B------:R4:W-:Y:S01]  /*1d370*/  @P0 STG.E.U16 desc[UR44][R4.64+0x2], R3 ;  /* 0x0000020304000986 */ /* 0x0009e2000c10152c */
[----:B------:R-:W-:Y:S01]  /*1d380*/  ISETP.GT.AND P0, PT, R0, RZ, P2 ;  /* 0x000000ff0000720c */ /* 0x000fe20001704270 */
[----:B----4-:R-:W-:Y:S01]  /*1d390*/  FMUL R3, R6, R2 ;  /* 0x0000000206037220 */ /* 0x010fe20000400000 */
[----:B------:R-:W-:-:S04]  /*1d3a0*/  IADD3 R6, P1, R4, UR5, RZ ;  /* 0x0000000504067c10 */ /* 0x000fc8000ff3e0ff */
[----:B------:R-:W-:Y:S02]  /*1d3b0*/  IADD3.X R7, R5, UR4, RZ, P1, !PT ;  /* 0x0000000405077c10 */ /* 0x000fe40008ffe4ff */
[----:B------:R-:W-:-:S05]  /*1d3c0*/  F2FP.BF16.F32.PACK_AB R3, RZ, R3 ;  /* 0x00000003ff03723e */ /* 0x000fca00000010ff */
[----:B------:R0:W-:Y:S01]  /*1d3d0*/  @P0 STG.E.U16 desc[UR44][R6.64], R8 ;  /* 0x0000000806000986 */ /* 0x0001e2000c10152c */
[----:B------:R-:W-:-:S03]  /*1d3e0*/  ISETP.GT.AND P0, PT, R0, 0x1, P2 ;  /* 0x000000010000780c */ /* 0x000fc60001704270 */
[----:B0-----:R-:W3:Y:S10]  /*1d3f0*/  LDL.LU R8, [R1+0x50] ;  /* 0x0000500001087983 */ /* 0x001ef40000300800 */
[----:B------:R0:W-:Y:S04]  /*1d400*/  @P0 STG.E.U16 desc[UR44][R6.64+0x2], R3 ;  /* 0x0000020306000986 */ /* 0x0001e8000c10152c */
[----:B0-----:R-:W4:Y:S01]  /*1d410*/  LDL.LU R3, [R1+0x10] ;  /* 0x0000100001037983 */ /* 0x001f220000300800 */
[----:B------:R-:W-:Y:S01]  /*1d420*/  ISETP.GT.AND P0, PT, R0, 0x8, P3 ;  /* 0x000000080000780c */ /* 0x000fe20001f04270 */
[----:B----4-:R-:W-:-:S05]  /*1d430*/  FMUL R3, R3, R2 ;  /* 0x0000000203037220 */ /* 0x010fca0000400000 */
[----:B------:R-:W-:-:S07]  /*1d440*/  F2FP.BF16.F32.PACK_AB R3, RZ, R3 ;  /* 0x00000003ff03723e */ /* 0x000fce00000010ff */
        /* <DEDUP_REMOVED lines=73> */
[----:B---3--:R-:W-:-:S05]  /*1d8e0*/  FMUL R8, R8, R2 ;  /* 0x0000000208087220 */ /* 0x008fca0000400000 */
[----:B------:R-:W-:Y:S01]  /*1d8f0*/  F2FP.BF16.F32.PACK_AB R8, RZ, R8 ;  /* 0x00000008ff08723e */ /* 0x000fe200000010ff */
[----:B----4-:R-:W-:-:S05]  /*1d900*/  FMUL R3, R3, R2 ;  /* 0x0000000203037220 */ /* 0x010fca0000400000 */
[----:B------:R-:W-:-:S05]  /*1d910*/  F2FP.BF16.F32.PACK_AB R3, RZ, R3 ;  /* 0x00000003ff03723e */ /* 0x000fca00000010ff */
[----:B------:R0:W-:Y:S01]  /*1d920*/  @P0 STG.E.U16 desc[UR44][R6.64+0x42], R3 ;  /* 0x0000420306000986 */ /* 0x0001e2000c10152c */
[----:B------:R-:W-:-:S03]  /*1d930*/  ISETP.GT.AND P0, PT, R0, 0x28, P3 ;  /* 0x000000280000780c */ /* 0x000fc60001f04270 */
[----:B0-----:R-:W3:Y:S01]  /*1d940*/  LDL.LU R3, [R1+0x54] ;  /* 0x0000540001037983 */ /* 0x001ee20000300800 */
[----:B------:R-:W-:-:S09]  /*1d950*/  ISETP.GT.AND P1, PT, R0, 0x29, P3 ;  /* 0x000000290000780c */ /* 0x000fd20001f24270 */
[----:B------:R0:W-:Y:S04]  /*1d960*/  @P0 STG.E.U16 desc[UR44][R4.64+0x50], R8 ;  /* 0x0000500804000986 */ /* 0x0001e8000c10152c */
[----:B0-----:R-:W4:Y:S01]  /*1d970*/  LDL.LU R8, [R1+0x58] ;  /* 0x0000580001087983 */ /* 0x001f220000300800 */
[----:B---3--:R-:W-:-:S05]  /*1d980*/  FMUL R3, R3, R2 ;  /* 0x0000000203037220 */ /* 0x008fca0000400000 */
[----:B------:R-:W-:-:S05]  /*1d990*/  F2FP.BF16.F32.PACK_AB R3, RZ, R3 ;  /* 0x00000003ff03723e */ /* 0x000fca00000010ff */
[----:B------:R0:W-:Y:S01]  /*1d9a0*/  @P1 STG.E.U16 desc[UR44][R4.64+0x52], R3 ;  /* 0x0000520304001986 */ /* 0x0001e2000c10152c */
[----:B----4-:R-:W-:-:S05]  /*1d9b0*/  FMUL R8, R8, R2 ;  /* 0x0000000208087220 */ /* 0x010fca0000400000 */
[----:B------:R-:W-:Y:S01]  /*1d9c0*/  F2FP.BF16.F32.PACK_AB R8, RZ, R8 ;  /* 0x00000008ff08723e */ /* 0x000fe200000010ff */
[----:B0-----:R-:W3:Y:S03]  /*1d9d0*/  LDL.LU R3, [R1+0x5c] ;  /* 0x00005c0001037983 */ /* 0x001ee60000300800 */
[----:B------:R-:W-:Y:S02]  /*1d9e0*/  PRMT R10, R8, 0x7610, R10 ;  /* 0x00007610080a7816 */ /* 0x000fe4000000000a */
[----:B------:R-:W4:Y:S01]  /*1d9f0*/  LDL.LU R8, [R1+0x64] ;  /* 0x0000640001087983 */ /* 0x000f220000300800 */
[C---:B------:R-:W-:Y:S02]  /*1da00*/  ISETP.GT.AND P1, PT, R0.reuse, 0x28, P2 ;  /* 0x000000280000780c */ /* 0x040fe40001724270 */
[C---:B------:R-:W-:Y:S02]  /*1da10*/  ISETP.GT.AND P4, PT, R0.reuse, 0x29, P2 ;  /* 0x000000290000780c */ /* 0x040fe40001784270 */
[C---:B------:R-:W-:Y:S01]  /*1da20*/  ISETP.GT.AND P5, PT, R0.reuse, 0x30, P3 ;  /* 0x000000300000780c */ /* 0x040fe20001fa4270 */
[----:B------:R-:W-:Y:S01]  /*1da30*/  FMUL R9, R9, R2 ;  /* 0x0000000209097220 */ /* 0x000fe20000400000 */
[----:B------:R-:W-:-:S04]  /*1da40*/  ISETP.GT.AND P0, PT, R0, 0x31, P3 ;  /* 0x000000310000780c */ /* 0x000fc80001f04270 */
[----:B------:R-:W-:-:S03]  /*1da50*/  F2FP.BF16.F32.PACK_AB R9, RZ, R9 ;  /* 0x00000009ff09723e */ /* 0x000fc600000010ff */
[----:B------:R0:W-:Y:S04]  /*1da60*/  @P1 STG.E.U16 desc[UR44][R6.64+0x50], R10 ;  /* 0x0000500a06001986 */ /* 0x0001e8000c10152c */
[----:B0-----:R-:W5:Y:S01]  /*1da70*/  LDL.LU R10, [R1+0x74] ;  /* 0x00007400010a7983 */ /* 0x001f620000300800 */
[----:B---3--:R-:W-:-:S05]  /*1da80*/  FMUL R3, R3, R2 ;  /* 0x0000000203037220 */ /* 0x008fca0000400000 */
[----:B------:R-:W-:Y:S01]  /*1da90*/  F2FP.BF16.F32.PACK_AB R3, RZ, R3 ;  /* 0x00000003ff03723e */ /* 0x000fe200000010ff */
[----:B----4-:R-:W-:-:S04]  /*1daa0*/  FMUL R8, R8, R2 ;  /* 0x0000000208087220 */ /* 0x010fc80000400000 */
[----:B------:R0:W-:Y:S04]  /*1dab0*/  @P4 STG.E.U16 desc[UR44][R6.64+0x52], R3 ;  /* 0x0000520306004986 */ /* 0x0001e8000c10152c */
[----:B------:R1:W-:Y:S01]  /*1dac0*/  @P5 STG.E.U16 desc[UR44][R4.64+0x60], R9 ;  /* 0x0000600904005986 */ /* 0x0003e2000c10152c */
[----:B0-----:R-:W-:-:S03]  /*1dad0*/  F2FP.BF16.F32.PACK_AB R3, RZ, R8 ;  /* 0x00000008ff03723e */ /* 0x001fc600000010ff */
[----:B------:R-:W3:Y:S01]  /*1dae0*/  LDL.LU R8, [R1+0x68] ;  /* 0x0000680001087983 */ /* 0x000ee20000300800 */
[----:B-1----:R-:W-:-:S03]  /*1daf0*/  PRMT R9, R3, 0x7610, R9 ;  /* 0x0000761003097816 */ /* 0x002fc60000000009 */
[----:B------:R-:W4:Y:S04]  /*1db00*/  LDL.LU R3, [R1+0x6c] ;  /* 0x00006c0001037983 */ /* 0x000f280000300800 */
[----:B------:R0:W-:Y:S04]  /*1db10*/  @P0 STG.E.U16 desc[UR44][R4.64+0x62], R9 ;  /* 0x0000620904000986 */ /* 0x0001e8000c10152c */
[----:B0-----:R-:W2:Y:S01]  /*1db20*/  LDL.LU R9, [R1+0x70] ;  /* 0x0000700001097983 */ /* 0x001ea20000300800 */
[----:B------:R-:W-:Y:S01]  /*1db30*/  ISETP.GT.AND P1, PT, R0, 0x30, P2 ;  /* 0x000000300000780c */ /* 0x000fe20001724270 */
[----:B---3--:R-:W-:-:S05]  /*1db40*/  FMUL R8, R8, R2 ;  /* 0x0000000208087220 */ /* 0x008fca0000400000 */
[----:B------:R-:W-:-:S07]  /*1db50*/  F2FP.BF16.F32.PACK_AB R8, RZ, R8 ;  /* 0x00000008ff08723e */ /* 0x000fce00000010ff */
[----:B------:R0:W-:Y:S01]  /*1db60*/  @P1 STG.E.U16 desc[UR44][R6.64+0x60], R8 ;  /* 0x0000600806001986 */ /* 0x0001e2000c10152c */
[----:B--2---:R-:W-:-:S05]  /*1db70*/  FMUL R9, R9, R2 ;  /* 0x0000000209097220 */ /* 0x004fca0000400000 */
[----:B0-----:R-:W-:-:S04]  /*1db80*/  F2FP.BF16.F32.PACK_AB R8, RZ, R9 ;  /* 0x00000009ff08723e */ /* 0x001fc800000010ff */
[----:B------:R-:W-:Y:S02]  /*1db90*/  PRMT R9, R8, 0x7610, R9 ;  /* 0x0000761008097816 */ /* 0x000fe40000000009 */
[----:B------:R-:W2:Y:S01]  /*1dba0*/  LDL.LU R8, [R1+0x78] ;  /* 0x0000780001087983 */ /* 0x000ea20000300800 */
[C---:B------:R-:W-:Y:S01]  /*1dbb0*/  ISETP.GT.AND P4, PT, R0.reuse, 0x31, P2 ;  /* 0x000000310000780c */ /* 0x040fe20001784270 */
[-C--:B----4-:R-:W-:Y:S01]  /*1dbc0*/  FMUL R3, R3, R2.reuse ;  /* 0x0000000203037220 */ /* 0x090fe20000400000 */
[----:B------:R-:W-:Y:S01]  /*1dbd0*/  ISETP.GT.AND P5, PT, R0, 0x38, P3 ;  /* 0x000000380000780c */ /* 0x000fe20001fa4270 */
[----:B-----5:R-:W-:-:S03]  /*1dbe0*/  FMUL R10, R10, R2 ;  /* 0x000000020a0a7220 */ /* 0x020fc60000400000 */
[----:B------:R-:W-:Y:S02]  /*1dbf0*/  F2FP.BF16.F32.PACK_AB R3, RZ, R3 ;  /* 0x00000003ff03723e */ /* 0x000fe400000010ff */
[----:B------:R-:W-:-:S05]  /*1dc00*/  ISETP.GT.AND P6, PT, R0, 0x39, P3 ;  /* 0x000000390000780c */ /* 0x000fca0001fc4270 */
[----:B------:R0:W-:Y:S04]  /*1dc10*/  @P4 STG.E.U16 desc[UR44][R6.64+0x62], R3 ;  /* 0x0000620306004986 */ /* 0x0001e8000c10152c */
[----:B------:R1:W-:Y:S01]  /*1dc20*/  @P5 STG.E.U16 desc[UR44][R4.64+0x70], R9 ;  /* 0x0000700904005986 */ /* 0x0003e2000c10152c */
[----:B0-----:R-:W-:-:S04]  /*1dc30*/  F2FP.BF16.F32.PACK_AB R3, RZ, R10 ;  /* 0x0000000aff03723e */ /* 0x001fc800000010ff */
[----:B------:R-:W-:Y:S01]  /*1dc40*/  PRMT R10, R3, 0x7610, R10 ;  /* 0x00007610030a7816 */ /* 0x000fe2000000000a */
[----:B-1----:R-:W3:Y:S04]  /*1dc50*/  LDL.LU R9, [R1+0x80] ;  /* 0x0000800001097983 */ /* 0x002ee80000300800 */
[----:B------:R0:W-:Y:S01]  /*1dc60*/  @P6 STG.E.U16 desc[UR44][R4.64+0x72], R10 ;  /* 0x0000720a04006986 */ /* 0x0001e2000c10152c */
[----:B--2---:R-:W-:-:S05]  /*1dc70*/  FMUL R8, R8, R2 ;  /* 0x0000000208087220 */ /* 0x004fca0000400000 */
[----:B------:R-:W-:Y:S02]  /*1dc80*/  F2FP.BF16.F32.PACK_AB R3, RZ, R8 ;  /* 0x00000008ff03723e */ /* 0x000fe400000010ff */
[----:B------:R-:W2:Y:S02]  /*1dc90*/  LDL.LU R8, [R1+0x7c] ;  /* 0x00007c0001087983 */ /* 0x000ea40000300800 */
[----:B0-----:R-:W-:Y:S02]  /*1dca0*/  PRMT R10, R3, 0x7610, R10 ;  /* 0x00007610030a7816 */ /* 0x001fe4000000000a */
[----:B------:R-:W4:Y:S01]  /*1dcb0*/  LDL.LU R3, [R1+0x84] ;  /* 0x0000840001037983 */ /* 0x000f220000300800 */
[C---:B------:R-:W-:Y:S02]  /*1dcc0*/  ISETP.GT.AND P0, PT, R0.reuse, 0x38, P2 ;  /* 0x000000380000780c */ /* 0x040fe40001704270 */
[C---:B------:R-:W-:Y:S02]  /*1dcd0*/  ISETP.GT.AND P1, PT, R0.reuse, 0x39, P2 ;  /* 0x000000390000780c */ /* 0x040fe40001724270 */
[----:B------:R-:W-:-:S02]  /*1dce0*/  ISETP.GT.AND P4, PT, R0, 0x40, P3 ;  /* 0x000000400000780c */ /* 0x000fc40001f84270 */
[----:B------:R-:W-:-:S07]  /*1dcf0*/  ISETP.GT.AND P5, PT, R0, 0x41, P3 ;  /* 0x000000410000780c */ /* 0x000fce0001fa4270 */
[----:B------:R0:W-:Y:S01]  /*1dd00*/  @P0 STG.E.U16 desc[UR44][R6.64+0x70], R10 ;  /* 0x0000700a06000986 */ /* 0x0001e2000c10152c */
[----:B---3--:R-:W-:-:S05]  /*1dd10*/  FMUL R9, R9, R2 ;  /* 0x0000000209097220 */ /* 0x008fca0000400000 */
[----:B------:R-:W-:Y:S01]  /*1dd20*/  F2FP.BF16.F32.PACK_AB R9, RZ, R9 ;  /* 0x00000009ff09723e */ /* 0x000fe200000010ff */
[-C--:B--2---:R-:W-:Y:S01]  /*1dd30*/  FMUL R8, R8, R2.reuse ;  /* 0x0000000208087220 */ /* 0x084fe20000400000 */
[----:B----4-:R-:W-:-:S04]  /*1dd40*/  FMUL R3, R3, R2 ;  /* 0x0000000203037220 */ /* 0x010fc80000400000 */
[----:B------:R-:W-:-:S04]  /*1dd50*/  F2FP.BF16.F32.PACK_AB R8, RZ, R8 ;  /* 0x00000008ff08723e */ /* 0x000fc800000010ff */
[----:B0-----:R-:W-:Y:S02]  /*1dd60*/  PRMT R10, R8, 0x7610, R10 ;  /* 0x00007610080a7816 */ /* 0x001fe4000000000a */
[----:B------:R-:W-:Y:S01]  /*1dd70*/  F2FP.BF16.F32.PACK_AB R3, RZ, R3 ;  /* 0x00000003ff03723e */ /* 0x000fe200000010ff */
[----:B------:R-:W2:Y:S04]  /*1dd80*/  LDL.LU R8, [R1+0x88] ;  /* 0x0000880001087983 */ /* 0x000ea80000300800 */
[----:B------:R-:W-:Y:S04]  /*1dd90*/  @P1 STG.E.U16 desc[UR44][R6.64+0x72], R10 ;  /* 0x0000720a06001986 */ /* 0x000fe8000c10152c */
[----:B------:R0:W-:Y:S04]  /*1dda0*/  @P4 STG.E.U16 desc[UR44][R4.64+0x80], R9 ;  /* 0x0000800904004986 */ /* 0x0001e8000c10152c */
[----:B------:R1:W-:Y:S04]  /*1ddb0*/  @P5 STG.E.U16 desc[UR44][R4.64+0x82], R3 ;  /* 0x0000820304005986 */ /* 0x0003e8000c10152c */
[----:B0-----:R-:W3:Y:S04]  /*1ddc0*/  LDL.LU R9, [R1+0x94] ;  /* 0x0000940001097983 */ /* 0x001ee80000300800 */
[----:B-1----:R-:W4:Y:S01]  /*1ddd0*/  LDL.LU R3, [R1+0x98] ;  /* 0x0000980001037983 */ /* 0x002f220000300800 */
[----:B------:R-:W-:Y:S01]  /*1dde0*/  ISETP.GT.AND P0, PT, R0, 0x40, P2 ;  /* 0x000000400000780c */ /* 0x000fe20001704270 */
[----:B--2---:R-:W-:-:S05]  /*1ddf0*/  FMUL R8, R8, R2 ;  /* 0x0000000208087220 */ /* 0x004fca0000400000 */
[----:B------:R-:W-:-:S07]  /*1de00*/  F2FP.BF16.F32.PACK_AB R8, RZ, R8 ;  /* 0x00000008ff08723e */ /* 0x000fce00000010ff */
[----:B------:R0:W-:Y:S01]  /*1de10*/  @P0 STG.E.U16 desc[UR44][R6.64+0x80], R8 ;  /* 0x0000800806000986 */ /* 0x0001e2000c10152c */
[----:B----4-:R-:W-:-:S05]  /*1de20*/  FMUL R3, R3, R2 ;  /* 0x0000000203037220 */ /* 0x010fca0000400000 */
[----:B0-----:R-:W-:Y:S02]  /*1de30*/  F2FP.BF16.F32.PACK_AB R8, RZ, R3 ;  /* 0x00000003ff08723e */ /* 0x001fe400000010ff */
[----:B------:R-:W2:Y:S02]  /*1de40*/  LDL.LU R3, [R1+0x9c] ;  /* 0x00009c0001037983 */ /* 0x000ea40000300800 */
[----:B------:R-:W-:Y:S02]  /*1de50*/  PRMT R13, R8, 0x7610, R13 ;  /* 0x00007610080d7816 */ /* 0x000fe4000000000d */
[----:B------:R-:W4:Y:S01]  /*1de60*/  LDL.LU R8, [R1+0xa0] ;  /* 0x0000a00001087983 */ /* 0x000f220000300800 */
[C---:B------:R-:W-:Y:S01]  /*1de70*/  ISETP.GT.AND P1, PT, R0.reuse, 0x41, P2 ;  /* 0x000000410000780c */ /* 0x040fe20001724270 */
[-C--:B---3--:R-:W-:Y:S01]  /*1de80*/  FMUL R9, R9, R2.reuse ;  /* 0x0000000209097220 */ /* 0x088fe20000400000 */
[-C--:B------:R-:W-:Y:S01]  /*1de90*/  FMUL R11, R11, R2.reuse ;  /* 0x000000020b0b7220 */ /* 0x080fe20000400000 */
[----:B------:R-:W-:Y:S01]  /*1dea0*/  ISETP.GT.AND P4, PT, R0, 0x48, P3 ;  /* 0x000000480000780c */ /* 0x000fe20001f84270 */
[----:B------:R-:W-:-:S02]  /*1deb0*/  FMUL R12, R12, R2 ;  /* 0x000000020c0c7220 */ /* 0x000fc40000400000 */
[----:B------:R-:W-:Y:S02]  /*1dec0*/  F2FP.BF16.F32.PACK_AB R9, RZ, R9 ;  /* 0x00000009ff09723e */ /* 0x000fe400000010ff */
[----:B------:R-:W-:Y:S02]  /*1ded0*/  F2FP.BF16.F32.PACK_AB R11, RZ, R11 ;  /* 0x0000000bff0b723e */ /* 0x000fe400000010ff */
[----:B------:R-:W-:Y:S02]  /*1dee0*/  F2FP.BF16.F32.PACK_AB R10, RZ, R12 ;  /* 0x0000000cff0a723e */ /* 0x000fe400000010ff */
[----:B------:R-:W-:Y:S02]  /*1def0*/  PRMT R12, R9, 0x7610, R12 ;  /* 0x00007610090c7816 */ /* 0x000fe4000000000c */
[C---:B------:R-:W-:Y:S01]  /*1df00*/  ISETP.GT.AND P5, PT, R0.reuse, 0x49, P3 ;  /* 0x000000490000780c */ /* 0x040fe20001fa4270 */
[----:B------:R-:W-:Y:S01]  /*1df10*/  @P1 STG.E.U16 desc[UR44][R6.64+0x82], R11 ;  /* 0x0000820b06001986 */ /* 0x000fe2000c10152c */
[----:B------:R-:W-:-:S02]  /*1df20*/  ISETP.GT.AND P0, PT, R0, 0x48, P2 ;  /* 0x000000480000780c */ /* 0x000fc40001704270 */
[C---:B------:R-:W-:Y:S01]  /*1df30*/  ISETP.GT.AND P1, PT, R0.reuse, 0x49, P2 ;  /* 0x000000490000780c */ /* 0x040fe20001724270 */
[----:B------:R0:W-:Y:S01]  /*1df40*/  @P4 STG.E.U16 desc[UR44][R4.64+0x90], R10 ;  /* 0x0000900a04004986 */ /* 0x0001e2000c10152c */
[----:B------:R-:W-:-:S07]  /*1df50*/  ISETP.GT.AND P4, PT, R0, 0x50, P3 ;  /* 0x000000500000780c */ /* 0x000fce0001f84270 */
[----:B------:R1:W-:Y:S01]  /*1df60*/  @P5 STG.E.U16 desc[UR44][R4.64+0x92], R12 ;  /* 0x0000920c04005986 */ /* 0x0003e2000c10152c */
[----:B------:R-:W-:-:S03]  /*1df70*/  ISETP.GT.AND P5, PT, R0, 0x51, P3 ;  /* 0x000000510000780c */ /* 0x000fc60001fa4270 */
[----:B------:R3:W-:Y:S01]  /*1df80*/  @P0 STG.E.U16 desc[UR44][R6.64+0x90], R13 ;  /* 0x0000900d06000986 */ /* 0x0007e2000c10152c */
[C---:B------:R-:W-:Y:S02]  /*1df90*/  ISETP.GT.AND P0, PT, R0.reuse, 0x51, P2 ;  /* 0x000000510000780c */ /* 0x040fe40001704270 */
[----:B------:R-:W-:Y:S01]  /*1dfa0*/  ISETP.GT.AND P6, PT, R0, 0x71, P3 ;  /* 0x000000710000780c */ /* 0x000fe20001fc4270 */
[----:B--2---:R-:W-:-:S05]  /*1dfb0*/  FMUL R3, R3, R2 ;  /* 0x0000000203037220 */ /* 0x004fca0000400000 */
[----:B------:R-:W-:Y:S01]  /*1dfc0*/  F2FP.BF16.F32.PACK_AB R9, RZ, R3 ;  /* 0x00000003ff09723e */ /* 0x000fe200000010ff */
[-C--:B----4-:R-:W-:Y:S01]  /*1dfd0*/  FMUL R3, R8, R2.reuse ;  /* 0x0000000208037220 */ /* 0x090fe20000400000 */
[----:B------:R-:W-:-:S04]  /*1dfe0*/  FMUL R8, R235, R2 ;  /* 0x00000002eb087220 */ /* 0x000fc80000400000 */
[----:B------:R-:W-:Y:S02]  /*1dff0*/  F2FP.BF16.F32.PACK_AB R3, RZ, R3 ;  /* 0x00000003ff03723e */ /* 0x000fe400000010ff */
[----:B0-----:R-:W-:Y:S02]  /*1e000*/  PRMT R10, R9, 0x7610, R10 ;  /* 0x00007610090a7816 */ /* 0x001fe4000000000a */
[----:B------:R-:W-:Y:S01]  /*1e010*/  PRMT R11, R3, 0x7610, R11 ;  /* 0x00007610030b7816 */ /* 0x000fe2000000000b */
[----:B------:R-:W-:Y:S01]  /*1e020*/  FMUL R3, R233, R2 ;  /* 0x00000002e9037220 */ /* 0x000fe20000400000 */
[----:B------:R-:W-:Y:S01]  /*1e030*/  F2FP.BF16.F32.PACK_AB R8, RZ, R8 ;  /* 0x00000008ff08723e */ /* 0x000fe200000010ff */
[----:B------:R-:W-:Y:S01]  /*1e040*/  FMUL R9, R234, R2 ;  /* 0x00000002ea097220 */ /* 0x000fe20000400000 */
[----:B------:R0:W-:Y:S02]  /*1e050*/  @P1 STG.E.U16 desc[UR44][R6.64+0x92], R10 ;  /* 0x0000920a06001986 */ /* 0x0001e4000c10152c */
[----:B-1----:R-:W-:-:S02]  /*1e060*/  PRMT R12, R8, 0x7610, R12 ;  /* 0x00007610080c7816 */ /* 0x002fc4000000000c */
[----:B------:R-:W-:Y:S01]  /*1e070*/  F2FP.BF16.F32.PACK_AB R8, RZ, R3 ;  /* 0x00000003ff08723e */ /* 0x000fe200000010ff */
[-C--:B------:R-:W-:Y:S01]  /*1e080*/  FMUL R3, R232, R2.reuse ;  /* 0x00000002e8037220 */ /* 0x080fe20000400000 */
[C---:B------:R-:W-:Y:S02]  /*1e090*/  ISETP.GT.AND P1, PT, R0.reuse, 0x50, P2 ;  /* 0x000000500000780c */ /* 0x040fe40001724270 */
[----:B------:R-:W-:Y:S01]  /*1e0a0*/  F2FP.BF16.F32.PACK_AB R9, RZ, R9 ;  /* 0x00000009ff09723e */ /* 0x000fe200000010ff */
[----:B------:R1:W-:Y:S01]  /*1e0b0*/  @P4 STG.E.U16 desc[UR44][R4.64+0xa0], R11 ;  /* 0x0000a00b04004986 */ /* 0x0003e2000c10152c */
[----:B------:R-:W-:Y:S02]  /*1e0c0*/  ISETP.GT.AND P4, PT, R0, 0x58, P3 ;  /* 0x000000580000780c */ /* 0x000fe40001f84270 */
[----:B---3--:R-:W-:Y:S02]  /*1e0d0*/  PRMT R13, R9, 0x7610, R13 ;  /* 0x00007610090d7816 */ /* 0x008fe4000000000d */
[----:B------:R-:W-:Y:S01]  /*1e0e0*/  F2FP.BF16.F32.PACK_AB R9, RZ, R3 ;  /* 0x00000003ff09723e */ /* 0x000fe200000010ff */
[-C--:B------:R-:W-:Y:S01]  /*1e0f0*/  FMUL R3, R230, R2.reuse ;  /* 0x00000002e6037220 */ /* 0x080fe20000400000 */
[----:B------:R-:W-:Y:S01]  /*1e100*/  PRMT R14, R8, 0x7610, R14 ;  /* 0x00007610080e7816 */ /* 0x000fe2000000000e */
[----:B------:R-:W-:Y:S01]  /*1e110*/  FMUL R8, R231, R2 ;  /* 0x00000002e7087220 */ /* 0x000fe20000400000 */
[----:B------:R2:W-:Y:S01]  /*1e120*/  @P5 STG.E.U16 desc[UR44][R4.64+0xa2], R12 ;  /* 0x0000a20c04005986 */ /* 0x0005e2000c10152c */
[----:B------:R-:W-:-:S02]  /*1e130*/  ISETP.GT.AND P5, PT, R0, 0x59, P3 ;  /* 0x000000590000780c */ /* 0x000fc40001fa4270 */
[----:B------:R-:W-:Y:S01]  /*1e140*/  F2FP.BF16.F32.PACK_AB R3, RZ, R3 ;  /* 0x00000003ff03723e */ /* 0x000fe200000010ff */
[----:B------:R-:W-:Y:S01]  /*1e150*/  @P1 STG.E.U16 desc[UR44][R6.64+0xa0], R13 ;  /* 0x0000a00d06001986 */ /* 0x000fe2000c10152c */
[----:B0-----:R-:W-:Y:S01]  /*1e160*/  F2FP.BF16.F32.PACK_AB R10, RZ, R8 ;  /* 0x00000008ff0a723e */ /* 0x001fe200000010ff */
[-C--:B------:R-:W-:Y:S01]  /*1e170*/  FMUL R8, R229, R2.reuse ;  /* 0x00000002e5087220 */ /* 0x080fe20000400000 */
[----:B-1----:R-:W-:Y:S01]  /*1e180*/  PRMT R11, R3, 0x7610, R11 ;  /* 0x00007610030b7816 */ /* 0x002fe2000000000b */
[----:B------:R-:W-:Y:S01]  /*1e190*/  @P0 STG.E.U16 desc[UR44][R6.64+0xa2], R14 ;  /* 0x0000a20e06000986 */ /* 0x000fe2000c10152c */
[----:B------:R-:W-:Y:S01]  /*1e1a0*/  ISETP.GT.AND P0, PT, R0, 0x58, P2 ;  /* 0x000000580000780c */ /* 0x000fe20001704270 */
[----:B------:R-:W-:Y:S01]  /*1e1b0*/  FMUL R3, R228, R2 ;  /* 0x00000002e4037220 */ /* 0x000fe20000400000 */
[C---:B------:R-:W-:Y:S01]  /*1e1c0*/  ISETP.GT.AND P1, PT, R0.reuse, 0x59, P2 ;  /* 0x000000590000780c */ /* 0x040fe20001724270 */
[----:B------:R0:W-:Y:S01]  /*1e1d0*/  @P4 STG.E.U16 desc[UR44][R4.64+0xb0], R9 ;  /* 0x0000b00904004986 */ /* 0x0001e2000c10152c */
[----:B------:R-:W-:-:S02]  /*1e1e0*/  ISETP.GT.AND P4, PT, R0, 0x60, P3 ;  /* 0x000000600000780c */ /* 0x000fc40001f84270 */
[----:B------:R-:W-:Y:S01]  /*1e1f0*/  F2FP.BF16.F32.PACK_AB R8, RZ, R8 ;  /* 0x00000008ff08723e */ /* 0x000fe200000010ff */
[----:B------:R1:W-:Y:S03]  /*1e200*/  @P5 STG.E.U16 desc[UR44][R4.64+0xb2], R10 ;  /* 0x0000b20a04005986 */ /* 0x0003e6000c10152c */
[----:B--2---:R-:W-:Y:S02]  /*1e210*/  PRMT R12, R8, 0x7610, R12 ;  /* 0x00007610080c7816 */ /* 0x004fe4000000000c */
[----:B0-----:R-:W-:Y:S01]  /*1e220*/  F2FP.BF16.F32.PACK_AB R9, RZ, R3 ;  /* 0x00000003ff09723e */ /* 0x001fe200000010ff */
[-C--:B------:R-:W-:Y:S01]  /*1e230*/  FMUL R3, R227, R2.reuse ;  /* 0x00000002e3037220 */ /* 0x080fe20000400000 */
[-C--:B------:R-:W-:Y:S02]  /*1e240*/  FMUL R8, R226, R2.reuse ;  /* 0x00000002e2087220 */ /* 0x080fe40000400000 */
[----:B-1----:R-:W-:Y:S01]  /*1e250*/  PRMT R10, R9, 0x7610, R10 ;  /* 0x00007610090a7816 */ /* 0x002fe2000000000a */
[----:B------:R0:W-:Y:S01]  /*1e260*/  @P0 STG.E.U16 desc[UR44][R6.64+0xb0], R11 ;  /* 0x0000b00b06000986 */ /* 0x0001e2000c10152c */
[----:B------:R-:W-:Y:S01]  /*1e270*/  F2FP.BF16.F32.PACK_AB R3, RZ, R3 ;  /* 0x00000003ff03723e */ /* 0x000fe200000010ff */
[----:B------:R-:W-:Y:S01]  /*1e280*/  FMUL R9, R225, R2 ;  /* 0x00000002e1097220 */ /* 0x000fe20000400000 */
[C---:B------:R-:W-:Y:S01]  /*1e290*/  ISETP.GT.AND P5, PT, R0.reuse, 0x61, P3 ;  /* 0x000000610000780c */ /* 0x040fe20001fa4270 */
[----:B------:R1:W-:Y:S01]  /*1e2a0*/  @P1 STG.E.U16 desc[UR44][R6.64+0xb2], R12 ;  /* 0x0000b20c06001986 */ /* 0x0003e2000c10152c */
[----:B------:R-:W-:-:S03]  /*1e2b0*/  ISETP.GT.AND P1, PT, R0, 0x60, P2 ;  /* 0x000000600000780c */ /* 0x000fc60001724270 */
[----:B------:R-:W-:Y:S01]  /*1e2c0*/  @P4 STG.E.U16 desc[UR44][R4.64+0xc0], R10 ;  /* 0x0000c00a04004986 */ /* 0x000fe2000c10152c */
[----:B------:R-:W-:Y:S02]  /*1e2d0*/  ISETP.GT.AND P4, PT, R0, 0x61, P2 ;  /* 0x000000610000780c */ /* 0x000fe40001784270 */
[----:B------:R-:W-:Y:S02]  /*1e2e0*/  F2FP.BF16.F32.PACK_AB R8, RZ, R8 ;  /* 0x00000008ff08723e */ /* 0x000fe400000010ff */
[----:B0-----:R-:W-:Y:S01]  /*1e2f0*/  PRMT R11, R3, 0x7610, R11 ;  /* 0x00007610030b7816 */ /* 0x001fe2000000000b */
[-C--:B------:R-:W-:Y:S01]  /*1e300*/  FMUL R3, R224, R2.reuse ;  /* 0x00000002e0037220 */ /* 0x080fe20000400000 */
[----:B------:R-:W-:Y:S02]  /*1e310*/  F2FP.BF16.F32.PACK_AB R9, RZ, R9 ;  /* 0x00000009ff09723e */ /* 0x000fe400000010ff */
[----:B-1----:R-:W-:Y:S02]  /*1e320*/  PRMT R12, R8, 0x7610, R12 ;  /* 0x00007610080c7816 */ /* 0x002fe4000000000c */
[----:B------:R-:W-:Y:S01]  /*1e330*/  F2FP.BF16.F32.PACK_AB R8, RZ, R3 ;  /* 0x00000003ff08723e */ /* 0x000fe200000010ff */
[----:B------:R-:W-:Y:S01]  /*1e340*/  FMUL R3, R223, R2 ;  /* 0x00000002df037220 */ /* 0x000fe20000400000 */
[----:B------:R-:W-:Y:S01]  /*1e350*/  PRMT R13, R9, 0x7610, R13 ;  /* 0x00007610090d7816 */ /* 0x000fe2000000000d */
[----:B------:R0:W-:Y:S01]  /*1e360*/  @P5 STG.E.U16 desc[UR44][R4.64+0xc2], R11 ;  /* 0x0000c20b04005986 */ /* 0x0001e2000c10152c */
[----:B------:R-:W-:-:S02]  /*1e370*/  ISETP.GT.AND P0, PT, R0, 0x68, P3 ;  /* 0x000000680000780c */ /* 0x000fc40001f04270 */
[----:B------:R-:W-:Y:S01]  /*1e380*/  F2FP.BF16.F32.PACK_AB R9, RZ, R3 ;  /* 0x00000003ff09723e */ /* 0x000fe200000010ff */
[----:B------:R1:W-:Y:S01]  /*1e390*/  @P1 STG.E.U16 desc[UR44][R6.64+0xc0], R12 ;  /* 0x0000c00c06001986 */ /* 0x0003e2000c10152c */
[----:B------:R-:W-:-:S03]  /*1e3a0*/  FMUL R3, R221, R2 ;  /* 0x00000002dd037220 */ /* 0x000fc60000400000 */
[----:B------:R-:W-:Y:S01]  /*1e3b0*/  @P4 STG.E.U16 desc[UR44][R6.64+0xc2], R13 ;  /* 0x0000c20d06004986 */ /* 0x000fe2000c10152c */
[----:B------:R-:W-:Y:S02]  /*1e3c0*/  ISETP.GT.AND P4, PT, R0, 0x69, P3 ;  /* 0x000000690000780c */ /* 0x000fe40001f84270 */
[----:B------:R-:W-:Y:S01]  /*1e3d0*/  PRMT R14, R8, 0x7610, R14 ;  /* 0x00007610080e7816 */ /* 0x000fe2000000000e */
[-C--:B------:R-:W-:Y:S01]  /*1e3e0*/  FMUL R8, R222, R2.reuse ;  /* 0x00000002de087220 */ /* 0x080fe20000400000 */
[----:B------:R-:W-:Y:S02]  /*1e3f0*/  F2FP.BF16.F32.PACK_AB R3, RZ, R3 ;  /* 0x00000003ff03723e */ /* 0x000fe400000010ff */
[----:B------:R-:W-:Y:S01]  /*1e400*/  ISETP.GT.AND P1, PT, R0, 0x68, P2 ;  /* 0x000000680000780c */ /* 0x000fe20001724270 */
[----:B------:R-:W-:Y:S01]  /*1e410*/  @P0 STG.E.U16 desc[UR44][R4.64+0xd0], R14 ;  /* 0x0000d00e04000986 */ /* 0x000fe2000c10152c */
[----:B0-----:R-:W-:Y:S01]  /*1e420*/  PRMT R11, R3, 0x7610, R11 ;  /* 0x00007610030b7816 */ /* 0x001fe2000000000b */
[----:B------:R-:W-:Y:S01]  /*1e430*/  FMUL R3, R219, R2 ;  /* 0x00000002db037220 */ /* 0x000fe20000400000 */
[----:B------:R-:W-:Y:S01]  /*1e440*/  F2FP.BF16.F32.PACK_AB R10, RZ, R8 ;  /* 0x00000008ff0a723e */ /* 0x000fe200000010ff */
[----:B------:R-:W-:Y:S01]  /*1e450*/  FMUL R8, R220, R2 ;  /* 0x00000002dc087220 */ /* 0x000fe20000400000 */
[C---:B------:R-:W-:Y:S01]  /*1e460*/  ISETP.GT.AND P0, PT, R0.reuse, 0x69, P2 ;  /* 0x000000690000780c */ /* 0x040fe20001704270 */
[----:B------:R0:W-:Y:S01]  /*1e470*/  @P4 STG.E.U16 desc[UR44][R4.64+0xd2], R9 ;  /* 0x0000d20904004986 */ /* 0x0001e2000c10152c */
[----:B------:R-:W-:-:S02]  /*1e480*/  ISETP.GT.AND P5, PT, R0, 0x70, P3 ;  /* 0x000000700000780c */ /* 0x000fc40001fa4270 */
[----:B------:R-:W-:-:S04]  /*1e490*/  F2FP.BF16.F32.PACK_AB R8, RZ, R8 ;  /* 0x00000008ff08723e */ /* 0x000fc800000010ff */
[----:B-1----:R-:W-:Y:S02]  /*1e4a0*/  PRMT R12, R8, 0x7610, R12 ;  /* 0x00007610080c7816 */ /* 0x002fe4000000000c */
[----:B0-----:R-:W-:Y:S01]  /*1e4b0*/  F2FP.BF16.F32.PACK_AB R9, RZ, R3 ;  /* 0x00000003ff09723e */ /* 0x001fe200000010ff */
[-C--:B------:R-:W-:Y:S01]  /*1e4c0*/  FMUL R3, R218, R2.reuse ;  /* 0x00000002da037220 */ /* 0x080fe20000400000 */
[----:B------:R-:W-:Y:S01]  /*1e4d0*/  FMUL R8, R217, R2 ;  /* 0x00000002d9087220 */ /* 0x000fe20000400000 */
[----:B------:R0:W-:Y:S03]  /*1e4e0*/  @P1 STG.E.U16 desc[UR44][R6.64+0xd0], R10 ;  /* 0x0000d00a06001986 */ /* 0x0001e6000c10152c */
[----:B------:R-:W-:Y:S01]  /*1e4f0*/  F2FP.BF16.F32.PACK_AB R3, RZ, R3 ;  /* 0x00000003ff03723e */ /* 0x000fe200000010ff */
[----:B------:R1:W-:Y:S01]  /*1e500*/  @P0 STG.E.U16 desc[UR44][R6.64+0xd2], R11 ;  /* 0x0000d20b06000986 */ /* 0x0003e2000c10152c */
[----:B------:R-:W-:-:S02]  /*1e510*/  ISETP.GT.AND P1, PT, R0, 0x70, P2 ;  /* 0x000000700000780c */ /* 0x000fc40001724270 */
[----:B------:R-:W-:Y:S01]  /*1e520*/  F2FP.BF16.F32.PACK_AB R8, RZ, R8 ;  /* 0x00000008ff08723e */ /* 0x000fe200000010ff */
[----:B------:R2:W-:Y:S01]  /*1e530*/  @P5 STG.E.U16 desc[UR44][R4.64+0xe0], R12 ;  /* 0x0000e00c04005986 */ /* 0x0005e2000c10152c */
[----:B0-----:R-:W-:Y:S01]  /*1e540*/  PRMT R10, R9, 0x7610, R10 ;  /* 0x00007610090a7816 */ /* 0x001fe2000000000a */
[-C--:B------:R-:W-:Y:S01]  /*1e550*/  FMUL R9, R216, R2.reuse ;  /* 0x00000002d8097220 */ /* 0x080fe20000400000 */
[----:B-1----:R-:W-:Y:S01]  /*1e560*/  PRMT R11, R3, 0x7610, R11 ;  /* 0x00007610030b7816 */ /* 0x002fe2000000000b */
[----:B------:R-:W-:-:S03]  /*1e570*/  FMUL R3, R215, R2 ;  /* 0x00000002d7037220 */ /* 0x000fc60000400000 */
[----:B------:R-:W-:Y:S02]  /*1e580*/  F2FP.BF16.F32.PACK_AB R9, RZ, R9 ;  /* 0x00000009ff09723e */ /* 0x000fe400000010ff */
[----:B--2---:R-:W-:Y:S02]  /*1e590*/  PRMT R12, R8, 0x7610, R12 ;  /* 0x00007610080c7816 */ /* 0x004fe4000000000c */
[----:B------:R-:W-:Y:S01]  /*1e5a0*/  F2FP.BF16.F32.PACK_AB R8, RZ, R3 ;  /* 0x00000003ff08723e */ /* 0x000fe200000010ff */
[----:B------:R-:W-:Y:S01]  /*1e5b0*/  FMUL R3, R214, R2 ;  /* 0x00000002d6037220 */ /* 0x000fe20000400000 */
[C---:B------:R-:W-:Y:S02]  /*1e5c0*/  ISETP.GT.AND P4, PT, R0.reuse, 0x71, P2 ;  /* 0x000000710000780c */ /* 0x040fe40001784270 */
[----:B------:R-:W-:Y:S01]  /*1e5d0*/  ISETP.GT.AND P5, PT, R0, 0x78, P3 ;  /* 0x000000780000780c */ /* 0x000fe20001fa4270 */
[----:B------:R0:W-:Y:S01]  /*1e5e0*/  @P6 STG.E.U16 desc[UR44][R4.64+0xe2], R10 ;  /* 0x0000e20a04006986 */ /* 0x0001e2000c10152c */
[----:B------:R-:W-:-:S02]  /*1e5f0*/  PRMT R13, R9, 0x7610, R13 ;  /* 0x00007610090d7816 */ /* 0x000fc4000000000d */
[----:B------:R-:W-:Y:S01]  /*1e600*/  F2FP.BF16.F32.PACK_AB R9, RZ, R3 ;  /* 0x00000003ff09723e */ /* 0x000fe200000010ff */
[----:B------:R1:W-:Y:S01]  /*1e610*/  @P1 STG.E.U16 desc[UR44][R6.64+0xe0], R11 ;  /* 0x0000e00b06001986 */ /* 0x0003e2000c10152c */
[----:B------:R-:W-:Y:S01]  /*1e620*/  ISETP.GT.AND P0, PT, R0, 0x79, P3 ;  /* 0x000000790000780c */ /* 0x000fe20001f04270 */
[-C--:B------:R-:W-:Y:S01]  /*1e630*/  FMUL R3, R212, R2.reuse ;  /* 0x00000002d4037220 */ /* 0x080fe20000400000 */
[----:B------:R-:W-:Y:S02]  /*1e640*/  ISETP.GT.AND P1, PT, R0, 0x78, P2 ;  /* 0x000000780000780c */ /* 0x000fe40001724270 */
[----:B------:R-:W-:Y:S01]  /*1e650*/  PRMT R14, R8, 0x7610, R14 ;  /* 0x00007610080e7816 */ /* 0x000fe2000000000e */
[----:B------:R-:W-:Y:S01]  /*1e660*/  FMUL R8, R213, R2 ;  /* 0x00000002d5087220 */ /* 0x000fe20000400000 */
[----:B------:R-:W-:Y:S01]  /*1e670*/  F2FP.BF16.F32.PACK_AB R3, RZ, R3 ;  /* 0x00000003ff03723e */ /* 0x000fe200000010ff */
[----:B------:R2:W-:Y:S01]  /*1e680*/  @P4 STG.E.U16 desc[UR44][R6.64+0xe2], R12 ;  /* 0x0000e20c06004986 */ /* 0x0005e2000c10152c */
[----:B------:R-:W-:-:S02]  /*1e690*/  ISETP.GT.AND P4, PT, R0, 0x79, P2 ;  /* 0x000000790000780c */ /* 0x000fc40001784270 */
[----:B0-----:R-:W-:Y:S01]  /*1e6a0*/  F2FP.BF16.F32.PACK_AB R10, RZ, R8 ;  /* 0x00000008ff0a723e */ /* 0x001fe200000010ff */
[----:B------:R-:W-:Y:S01]  /*1e6b0*/  @P5 STG.E.U16 desc[UR44][R4.64+0xf0], R13 ;  /* 0x0000f00d04005986 */ /* 0x000fe2000c10152c */
[----:B-1----:R-:W-:Y:S01]  /*1e6c0*/  PRMT R11, R3, 0x7610, R11 ;  /* 0x00007610030b7816 */ /* 0x002fe2000000000b */
[-C--:B------:R-:W-:Y:S01]  /*1e6d0*/  FMUL R3, R210, R2.reuse ;  /* 0x00000002d2037220 */ /* 0x080fe20000400000 */
[----:B------:R-:W-:Y:S01]  /*1e6e0*/  FMUL R8, R211, R2 ;  /* 0x00000002d3087220 */ /* 0x000fe20000400000 */
[C---:B------:R-:W-:Y:S01]  /*1e6f0*/  ISETP.GT.AND P5, PT, R0.reuse, 0x80, P3 ;  /* 0x000000800000780c */ /* 0x040fe20001fa4270 */
[----:B------:R-:W-:Y:S01]  /*1e700*/  @P0 STG.E.U16 desc[UR44][R4.64+0xf2], R14 ;  /* 0x0000f20e04000986 */ /* 0x000fe2000c10152c */
[----:B------:R-:W-:-:S03]  /*1e710*/  ISETP.GT.AND P6, PT, R0, 0x81, P3 ;  /* 0x000000810000780c */ /* 0x000fc60001fc4270 */
[----:B------:R0:W-:Y:S01]  /*1e720*/  @P1 STG.E.U16 desc[UR44][R6.64+0xf0], R9 ;  /* 0x0000f00906001986 */ /* 0x0001e2000c10152c */
[----:B------:R-:W-:-:S04]  /*1e730*/  F2FP.BF16.F32.PACK_AB R8, RZ, R8 ;  /* 0x00000008ff08723e */ /* 0x000fc800000010ff */
[----:B--2---:R-:W-:Y:S01]  /*1e740*/  PRMT R12, R8, 0x7610, R12 ;  /* 0x00007610080c7816 */ /* 0x004fe2000000000c */
[-C--:B------:R-:W-:Y:S01]  /*1e750*/  FMUL R8, R208, R2.reuse ;  /* 0x00000002d0087220 */ /* 0x080fe20000400000 */
[----:B0-----:R-:W-:Y:S01]  /*1e760*/  F2FP.BF16.F32.PACK_AB R9, RZ, R3 ;  /* 0x00000003ff09723e */ /* 0x001fe200000010ff */
[----:B------:R-:W-:Y:S01]  /*1e770*/  FMUL R3, R209, R2 ;  /* 0x00000002d1037220 */ /* 0x000fe20000400000 */
[----:B------:R0:W-:Y:S01]  /*1e780*/  @P4 STG.E.U16 desc[UR44][R6.64+0xf2], R10 ;  /* 0x0000f20a06004986 */ /* 0x0001e2000c10152c */
[----:B------:R-:W-:-:S03]  /*1e790*/  ISETP.GT.AND P0, PT, R0, 0x80, P2 ;  /* 0x000000800000780c */ /* 0x000fc60001704270 */
[----:B------:R-:W-:Y:S01]  /*1e7a0*/  F2FP.BF16.F32.PACK_AB R3, RZ, R3 ;  /* 0x00000003ff03723e */ /* 0x000fe200000010ff */
[----:B------:R1:W-:Y:S01]  /*1e7b0*/  @P5 STG.E.U16 desc[UR44][R4.64+0x100], R11 ;  /* 0x0001000b04005986 */ /* 0x0003e2000c10152c */
[----:B------:R-:W-:Y:S02]  /*1e7c0*/  ISETP.GT.AND P1, PT, R0, 0x81, P2 ;  /* 0x000000810000780c */ /* 0x000fe40001724270 */
[----:B------:R-:W-:Y:S01]  /*1e7d0*/  F2FP.BF16.F32.PACK_AB R8, RZ, R8 ;  /* 0x00000008ff08723e */ /* 0x000fe200000010ff */
[----:B------:R2:W-:Y:S01]  /*1e7e0*/  @P6 STG.E.U16 desc[UR44][R4.64+0x102], R12 ;  /* 0x0001020c04006986 */ /* 0x0005e2000c10152c */
[----:B0-----:R-:W-:Y:S01]  /*1e7f0*/  PRMT R10, R9, 0x7610, R10 ;  /* 0x00007610090a7816 */ /* 0x001fe2000000000a */
[-C--:B------:R-:W-:Y:S01]  /*1e800*/  FMUL R9, R207, R2.reuse ;  /* 0x00000002cf097220 */ /* 0x080fe20000400000 */
[----:B-1----:R-:W-:Y:S01]  /*1e810*/  PRMT R11, R3, 0x7610, R11 ;  /* 0x00007610030b7816 */ /* 0x002fe2000000000b */
[----:B------:R-:W-:Y:S01]  /*1e820*/  FMUL R3, R206, R2 ;  /* 0x00000002ce037220 */ /* 0x000fe20000400000 */
[----:B------:R-:W-:-:S02]  /*1e830*/  ISETP.GT.AND P4, PT, R0, 0x88, P3 ;  /* 0x000000880000780c */ /* 0x000fc40001f84270 */
[----:B--2---:R-:W-:Y:S02]  /*1e840*/  PRMT R12, R8, 0x7610, R12 ;  /* 0x00007610080c7816 */ /* 0x004fe4000000000c */
[----:B------:R-:W-:Y:S01]  /*1e850*/  F2FP.BF16.F32.PACK_AB R8, RZ, R3 ;  /* 0x00000003ff08723e */ /* 0x000fe200000010ff */
[-C--:B------:R-:W-:Y:S01]  /*1e860*/  FMUL R3, R205, R2.reuse ;  /* 0x00000002cd037220 */ /* 0x080fe20000400000 */
[----:B------:R-:W-:Y:S02]  /*1e870*/  F2FP.BF16.F32.PACK_AB R9, RZ, R9 ;  /* 0x00000009ff09723e */ /* 0x000fe400000010ff */
[C---:B------:R-:W-:Y:S01]  /*1e880*/  ISETP.GT.AND P5, PT, R0.reuse, 0x89, P3 ;  /* 0x000000890000780c */ /* 0x040fe20001fa4270 */
[----:B------:R0:W-:Y:S01]  /*1e890*/  @P0 STG.E.U16 desc[UR44][R6.64+0x100], R10 ;  /* 0x0001000a06000986 */ /* 0x0001e2000c10152c */
[----:B------:R-:W-:Y:S02]  /*1e8a0*/  PRMT R13, R9, 0x7610, R13 ;  /* 0x00007610090d7816 */ /* 0x000fe4000000000d */
[----:B------:R-:W-:Y:S01]  /*1e8b0*/  F2FP.BF16.F32.PACK_AB R9, RZ, R3 ;  /* 0x00000003ff09723e */ /* 0x000fe200000010ff */
[----:B------:R1:W-:Y:S01]  /*1e8c0*/  @P1 STG.E.U16 desc[UR44][R6.64+0x102], R11 ;  /* 0x0001020b06001986 */ /* 0x0003e2000c10152c */
[C---:B------:R-:W-:Y:S01]  /*1e8d0*/  ISETP.GT.AND P0, PT, R0.reuse, 0x88, P2 ;  /* 0x000000880000780c */ /* 0x040fe20001704270 */
[----:B------:R-:W-:Y:S01]  /*1e8e0*/  FMUL R3, R203, R2 ;  /* 0x00000002cb037220 */ /* 0x000fe20000400000 */
[----:B------:R-:W-:-:S02]  /*1e8f0*/  ISETP.GT.AND P1, PT, R0, 0x89, P2 ;  /* 0x000000890000780c */ /* 0x000fc40001724270 */
[----:B------:R-:W-:Y:S01]  /*1e900*/  PRMT R14, R8, 0x7610, R14 ;  /* 0x00007610080e7816 */ /* 0x000fe2000000000e */
[----:B------:R-:W-:Y:S01]  /*1e910*/  FMUL R8, R204, R2 ;  /* 0x00000002cc087220 */ /* 0x000fe20000400000 */
[----:B------:R-:W-:Y:S01]  /*1e920*/  F2FP.BF16.F32.PACK_AB R3, RZ, R3 ;  /* 0x00000003ff03723e */ /* 0x000fe200000010ff */
[----:B------:R2:W-:Y:S01]  /*1e930*/  @P4 STG.E.U16 desc[UR44][R4.64+0x110], R12 ;  /* 0x0001100c04004986 */ /* 0x0005e2000c10152c */
[----:B------:R-:W-:Y:S02]  /*1e940*/  ISETP.GT.AND P4, PT, R0, 0x90, P3 ;  /* 0x000000900000780c */ /* 0x000fe40001f84270 */
        /* <DEDUP_REMOVED lines=9> */
[----:B------:R-:W-:Y:S02]  /*1e9e0*/  F2FP.BF16.F32.PACK_AB R8, RZ, R8 ;  /* 0x00000008ff08723e */ /* 0x000fe400000010ff */
[----:B------:R-:W-:Y:S01]  /*1e9f0*/  ISETP.GT.AND P1, PT, R0, 0x91, P2 ;  /* 0x000000910000780c */ /* 0x000fe20001724270 */
[----:B------:R1:W-:Y:S01]  /*1ea00*/  @P4 STG.E.U16 desc[UR44][R4.64+0x120], R10 ;  /* 0x0001200a04004986 */ /* 0x0003e2000c10152c */
[----:B--2---:R-:W-:Y:S01]  /*1ea10*/  PRMT R12, R8, 0x7610, R12 ;  /* 0x00007610080c7816 */ /* 0x004fe2000000000c */
[-C--:B------:R-:W-:Y:S01]  /*1ea20*/  FMUL R8, R199, R2.reuse ;  /* 0x00000002c7087220 */ /* 0x080fe20000400000 */
[----:B0-----:R-:W-:Y:S01]  /*1ea30*/  F2FP.BF16.F32.PACK_AB R9, RZ, R3 ;  /* 0x00000003ff09723e */ /* 0x001fe200000010ff */
[----:B------:R-:W-:Y:S01]  /*1ea40*/  FMUL R3, R200, R2 ;  /* 0x00000002c8037220 */ /* 0x000fe20000400000 */
[----:B------:R-:W-:Y:S01]  /*1ea50*/  ISETP.GT.AND P4, PT, R0, 0x98, P3 ;  /* 0x000000980000780c */ /* 0x000fe20001f84270 */
[----:B------:R0:W-:Y:S03]  /*1ea60*/  @P5 STG.E.U16 desc[UR44][R4.64+0x122], R11 ;  /* 0x0001220b04005986 */ /* 0x0001e6000c10152c */
[----:B------:R-:W-:-:S02]  /*1ea70*/  F2FP.BF16.F32.PACK_AB R3, RZ, R3 ;  /* 0x00000003ff03723e */ /* 0x000fc400000010ff */
[----:B-1----:R-:W-:Y:S01]  /*1ea80*/  PRMT R10, R9, 0x7610, R10 ;  /* 0x00007610090a7816 */ /* 0x002fe2000000000a */
[----:B------:R-:W-:Y:S01]  /*1ea90*/  FMUL R9, R198, R2 ;  /* 0x00000002c6097220 */ /* 0x000fe20000400000 */
[----:B------:R-:W-:Y:S01]  /*1eaa0*/  F2FP.BF16.F32.PACK_AB R8, RZ, R8 ;  /* 0x00000008ff08723e */ /* 0x000fe200000010ff */
[----:B------:R1:W-:Y:S01]  /*1eab0*/  @P0 STG.E.U16 desc[UR44][R6.64+0x120], R12 ;  /* 0x0001200c06000986 */ /* 0x0003e2000c10152c */
[----:B0-----:R-:W-:Y:S01]  /*1eac0*/  PRMT R11, R3, 0x7610, R11 ;  /* 0x00007610030b7816 */ /* 0x001fe2000000000b */
[----:B------:R-:W-:Y:S01]  /*1ead0*/  FMUL R3, R197, R2 ;  /* 0x00000002c5037220 */ /* 0x000fe20000400000 */
[C---:B------:R-:W-:Y:S01]  /*1eae0*/  ISETP.GT.AND P5, PT, R0.reuse, 0x99, P3 ;  /* 0x000000990000780c */ /* 0x040fe20001fa4270 */
[----:B------:R0:W-:Y:S01]  /*1eaf0*/  @P1 STG.E.U16 desc[UR44][R6.64+0x122], R10 ;  /* 0x0001220a06001986 */ /* 0x0001e2000c10152c */
[----:B------:R-:W-:Y:S02]  /*1eb00*/  ISETP.GT.AND P1, PT, R0, 0x98, P2 ;  /* 0x000000980000780c */ /* 0x000fe40001724270 */
[----:B------:R-:W-:-:S02]  /*1eb10*/  F2FP.BF16.F32.PACK_AB R9, RZ, R9 ;  /* 0x00000009ff09723e */ /* 0x000fc400000010ff */
[----:B-1----:R-:W-:Y:S02]  /*1eb20*/  PRMT R12, R8, 0x7610, R12 ;  /* 0x00007610080c7816 */ /* 0x002fe4000000000c */
[----:B------:R-:W-:Y:S01]  /*1eb30*/  F2FP.BF16.F32.PACK_AB R8, RZ, R3 ;  /* 0x00000003ff08723e */ /* 0x000fe200000010ff */
[-C--:B------:R-:W-:Y:S01]  /*1eb40*/  FMUL R3, R196, R2.reuse ;  /* 0x00000002c4037220 */ /* 0x080fe20000400000 */
[C---:B------:R-:W-:Y:S01]  /*1eb50*/  ISETP.GT.AND P0, PT, R0.reuse, 0x99, P2 ;  /* 0x000000990000780c */ /* 0x040fe20001704270 */
[----:B------:R1:W-:Y:S01]  /*1eb60*/  @P4 STG.E.U16 desc[UR44][R4.64+0x130], R11 ;  /* 0x0001300b04004986 */ /* 0x0003e2000c10152c */
[----:B------:R-:W-:Y:S02]  /*1eb70*/  ISETP.GT.AND P4, PT, R0, 0xa0, P3 ;  /* 0x000000a00000780c */ /* 0x000fe40001f84270 */
[----:B------:R-:W-:Y:S02]  /*1eb80*/  PRMT R13, R9, 0x7610, R13 ;  /* 0x00007610090d7816 */ /* 0x000fe4000000000d */
        /* <DEDUP_REMOVED lines=68> */
[----:B------:R-:W-:Y:S02]  /*1efd0*/  ISETP.GT.AND P1, PT, R0, 0xb8, P2 ;  /* 0x000000b80000780c */ /* 0x000fe40001724270 */
[----:B------:R-:W-:Y:S02]  /*1efe0*/  F2FP.BF16.F32.PACK_AB R8, RZ, R8 ;  /* 0x00000008ff08723e */ /* 0x000fe400000010ff */
[----:B0-----:R-:W-:Y:S01]  /*1eff0*/  PRMT R10, R9, 0x7610, R10 ;  /* 0x00007610090a7816 */ /* 0x001fe2000000000a */
[-C--:B------:R-:W-:Y:S01]  /*1f000*/  FMUL R9, R180, R2.reuse ;  /* 0x00000002b4097220 */ /* 0x080fe20000400000 */
[----:B-1----:R-:W-:Y:S01]  /*1f010*/  PRMT R11, R3, 0x7610, R11 ;  /* 0x00007610030b7816 */ /* 0x002fe2000000000b */
[----:B------:R-:W-:Y:S01]  /*1f020*/  FMUL R3, R179, R2 ;  /* 0x00000002b3037220 */ /* 0x000fe20000400000 */
[----:B------:R0:W-:Y:S02]  /*1f030*/  @P5 STG.E.U16 desc[UR44][R4.64+0x170], R12 ;  /* 0x0001700c04005986 */ /* 0x0001e4000c10152c */
[----:B------:R-:W-:-:S02]  /*1f040*/  F2FP.BF16.F32.PACK_AB R9, RZ, R9 ;  /* 0x00000009ff09723e */ /* 0x000fc400000010ff */
[C---:B------:R-:W-:Y:S02]  /*1f050*/  ISETP.GT.AND P4, PT, R0.reuse, 0xb9, P2 ;  /* 0x000000b90000780c */ /* 0x040fe40001784270 */
[----:B------:R-:W-:Y:S02]  /*1f060*/  ISETP.GT.AND P5, PT, R0, 0xc0, P3 ;  /* 0x000000c00000780c */ /* 0x000fe40001fa4270 */
[----:B0-----:R-:W-:Y:S02]  /*1f070*/  PRMT R12, R8, 0x7610, R12 ;  /* 0x00007610080c7816 */ /* 0x001fe4000000000c */
[----:B------:R-:W-:Y:S01]  /*1f080*/  F2FP.BF16.F32.PACK_AB R8, RZ, R3 ;  /* 0x00000003ff08723e */ /* 0x000fe200000010ff */
[----:B------:R-:W-:Y:S01]  /*1f090*/  FMUL R3, R178, R2 ;  /* 0x00000002b2037220 */ /* 0x000fe20000400000 */
[----:B------:R-:W-:Y:S01]  /*1f0a0*/  PRMT R13, R9, 0x7610, R13 ;  /* 0x00007610090d7816 */ /* 0x000fe2000000000d */
[----:B------:R0:W-:Y:S01]  /*1f0b0*/  @P6 STG.E.U16 desc[UR44][R4.64+0x172], R10 ;  /* 0x0001720a04006986 */ /* 0x0001e2000c10152c */
[----:B------:R-:W-:-:S02]  /*1f0c0*/  ISETP.GT.AND P0, PT, R0, 0xc1, P3 ;  /* 0x000000c10000780c */ /* 0x000fc40001f04270 */
[----:B------:R-:W-:Y:S01]  /*1f0d0*/  F2FP.BF16.F32.PACK_AB R9, RZ, R3 ;  /* 0x00000003ff09723e */ /* 0x000fe200000010ff */
[----:B------:R1:W-:Y:S01]  /*1f0e0*/  @P1 STG.E.U16 desc[UR44][R6.64+0x170], R11 ;  /* 0x0001700b06001986 */ /* 0x0003e2000c10152c */
[-C--:B------:R-:W-:Y:S01]  /*1f0f0*/  FMUL R3, R176, R2.reuse ;  /* 0x00000002b0037220 */ /* 0x080fe20000400000 */
[----:B------:R-:W-:Y:S02]  /*1f100*/  ISETP.GT.AND P1, PT, R0, 0xc0, P2 ;  /* 0x000000c00000780c */ /* 0x000fe40001724270 */
        /* <DEDUP_REMOVED lines=40> */
[C---:B------:R-:W-:Y:S01]  /*1f390*/  ISETP.GT.AND P0, PT, R0.reuse, 0xd0, P2 ;  /* 0x000000d00000780c */ /* 0x040fe20001704270 */
        /* <DEDUP_REMOVED lines=11> */
[----:B------:R-:W-:Y:S01]  /*1f450*/  ISETP.GT.AND P5, PT, R0, 0xd9, P3 ;  /* 0x000000d90000780c */ /* 0x000fe20001fa4270 */
[----:B------:R-:W-:Y:S01]  /*1f460*/  FMUL R8, R166, R2 ;  /* 0x00000002a6087220 */ /* 0x000fe20000400000 */
[----:B------:R-:W-:Y:S01]  /*1f470*/  @P0 STG.E.U16 desc[UR44][R6.64+0x1a0], R14 ;  /* 0x0001a00e06000986 */ /* 0x000fe2000c10152c */
[----:B------:R-:W-:-:S03]  /*1f480*/  ISETP.GT.AND P0, PT, R0, 0xd8, P2 ;  /* 0x000000d80000780c */ /* 0x000fc60001704270 */
[----:B------:R0:W-:Y:S01]  /*1f490*/  @P1 STG.E.U16 desc[UR44][R6.64+0x1a2], R9 ;  /* 0x0001a20906001986 */ /* 0x0001e2000c10152c */
[----:B------:R-:W-:Y:S02]  /*1f4a0*/  F2FP.BF16.F32.PACK_AB R8, RZ, R8 ;  /* 0x00000008ff08723e */ /* 0x000fe400000010ff */
[----:B------:R-:W-:Y:S02]  /*1f4b0*/  ISETP.GT.AND P1, PT, R0, 0xd9, P2 ;  /* 0x000000d90000780c */ /* 0x000fe40001724270 */
        /* <DEDUP_REMOVED lines=16> */
[----:B------:R1:W-:Y:S01]  /*1f5c0*/  @P1 STG.E.U16 desc[UR44][R6.64+0x1b2], R10 ;  /* 0x0001b20a06001986 */ /* 0x0003e2000c10152c */
[----:B------:R-:W-:Y:S02]  /*1f5d0*/  ISETP.GT.AND P1, PT, R0, 0xe0, P2 ;  /* 0x000000e00000780c */ /* 0x000fe40001724270 */
[----:B0-----:R-:W-:Y:S02]  /*1f5e0*/  PRMT R12, R8, 0x7610, R12 ;  /* 0x00007610080c7816 */ /* 0x001fe4000000000c */
[----:B------:R-:W-:Y:S01]  /*1f5f0*/  F2FP.BF16.F32.PACK_AB R8, RZ, R3 ;  /* 0x00000003ff08723e */ /* 0x000fe200000010ff */
[-C--:B------:R-:W-:Y:S01]  /*1f600*/  FMUL R3, R160, R2.reuse ;  /* 0x00000002a0037220 */ /* 0x080fe20000400000 */
[----:B------:R-:W-:Y:S01]  /*1f610*/  ISETP.GT.AND P0, PT, R0, 0xe1, P2 ;  /* 0x000000e10000780c */ /* 0x000fe20001704270 */
[----:B------:R0:W-:Y:S01]  /*1f620*/  @P4 STG.E.U16 desc[UR44][R4.64+0x1c0], R11 ;  /* 0x0001c00b04004986 */ /* 0x0001e2000c10152c */
[----:B-1----:R-:W-:Y:S02]  /*1f630*/  PRMT R10, R9, 0x7610, R10 ;  /* 0x00007610090a7816 */ /* 0x002fe4000000000a */
[----:B------:R-:W-:Y:S01]  /*1f640*/  PRMT R13, R8, 0x7610, R13 ;  /* 0x00007610080d7816 */ /* 0x000fe2000000000d */
[----:B------:R-:W-:Y:S01]  /*1f650*/  @P5 STG.E.U16 desc[UR44][R4.64+0x1c2], R12 ;  /* 0x0001c20c04005986 */ /* 0x000fe2000c10152c */
[----:B------:R-:W-:Y:S01]  /*1f660*/  FMUL R8, R159, R2 ;  /* 0x000000029f087220 */ /* 0x000fe20000400000 */
[----:B------:R-:W-:-:S02]  /*1f670*/  ISETP.GT.AND P4, PT, R0, 0xe8, P3 ;  /* 0x000000e80000780c */ /* 0x000fc40001f84270 */
[----:B------:R-:W-:Y:S01]  /*1f680*/  F2FP.BF16.F32.PACK_AB R9, RZ, R3 ;  /* 0x00000003ff09723e */ /* 0x000fe200000010ff */
[----:B------:R-:W-:Y:S01]  /*1f690*/  FMUL R3, R158, R2 ;  /* 0x000000029e037220 */ /* 0x000fe20000400000 */
[C---:B------:R-:W-:Y:S02]  /*1f6a0*/  ISETP.GT.AND P5, PT, R0.reuse, 0xe9, P3 ;  /* 0x000000e90000780c */ /* 0x040fe40001fa4270 */
[----:B------:R-:W-:Y:S02]  /*1f6b0*/  ISETP.GT.AND P6, PT, R0, 0xe8, P2 ;  /* 0x000000e80000780c */ /* 0x000fe400017c4270 */
[----:B------:R-:W-:Y:S01]  /*1f6c0*/  F2FP.BF16.F32.PACK_AB R8, RZ, R8 ;  /* 0x00000008ff08723e */ /* 0x000fe200000010ff */
[----:B------:R1:W-:Y:S01]  /*1f6d0*/  @P1 STG.E.U16 desc[UR44][R6.64+0x1c0], R10 ;  /* 0x0001c00a06001986 */ /* 0x0003e2000c10152c */
[----:B------:R-:W-:Y:S02]  /*1f6e0*/  F2FP.BF16.F32.PACK_AB R3, RZ, R3 ;  /* 0x00000003ff03723e */ /* 0x000fe400000010ff */
[----:B0-----:R-:W-:-:S02]  /*1f6f0*/  PRMT R11, R8, 0x7610, R11 ;  /* 0x00007610080b7816 */ /* 0x001fc4000000000b */
[----:B------:R-:W-:Y:S01]  /*1f700*/  PRMT R18, R3, 0x7610, R18 ;  /* 0x0000761003127816 */ /* 0x000fe20000000012 */
[----:B------:R0:W-:Y:S01]  /*1f710*/  @P0 STG.E.U16 desc[UR44][R6.64+0x1c2], R13 ;  /* 0x0001c20d06000986 */ /* 0x0001e2000c10152c */
[----:B-1----:R-:W-:Y:S01]  /*1f720*/  PRMT R10, R9, 0x7610, R10 ;  /* 0x00007610090a7816 */ /* 0x002fe2000000000a */
[----:B------:R-:W-:-:S04]  /*1f730*/  FMUL R3, R157, R2 ;  /* 0x000000029d037220 */ /* 0x000fc80000400000 */
[----:B------:R-:W-:Y:S01]  /*1f740*/  @P4 STG.E.U16 desc[UR44][R4.64+0x1d0], R10 ;  /* 0x0001d00a04004986 */ /* 0x000fe2000c10152c */
[----:B------:R-:W-:-:S03]  /*1f750*/  ISETP.GT.AND P4, PT, R0, 0xe9, P2 ;  /* 0x000000e90000780c */ /* 0x000fc60001784270 */
[----:B------:R1:W-:Y:S01]  /*1f760*/  @P5 STG.E.U16 desc[UR44][R4.64+0x1d2], R11 ;  /* 0x0001d20b04005986 */ /* 0x0003e2000c10152c */
[----:B------:R-:W-:-:S03]  /*1f770*/  ISETP.GT.AND P5, PT, R0, 0xf0, P3 ;  /* 0x000000f00000780c */ /* 0x000fc60001fa4270 */
[----:B------:R-:W-:Y:S01]  /*1f780*/  @P6 STG.E.U16 desc[UR44][R6.64+0x1d0], R18 ;  /* 0x0001d01206006986 */ /* 0x000fe2000c10152c */
[----:B------:R-:W-:Y:S01]  /*1f790*/  ISETP.GT.AND P6, PT, R0, 0xf1, P3 ;  /* 0x000000f10000780c */ /* 0x000fe20001fc4270 */
[-C--:B------:R-:W-:Y:S01]  /*1f7a0*/  FMUL R8, R156, R2.reuse ;  /* 0x000000029c087220 */ /* 0x080fe20000400000 */
[----:B------:R-:W-:Y:S01]  /*1f7b0*/  FMUL R9, R155, R2 ;  /* 0x000000029b097220 */ /* 0x000fe20000400000 */
[----:B0-----:R-:W-:-:S03]  /*1f7c0*/  F2FP.BF16.F32.PACK_AB R13, RZ, R3 ;  /* 0x00000003ff0d723e */ /* 0x001fc600000010ff */
[----:B------:R-:W-:Y:S02]  /*1f7d0*/  F2FP.BF16.F32.PACK_AB R14, RZ, R8 ;  /* 0x00000008ff0e723e */ /* 0x000fe400000010ff */
[----:B------:R-:W-:Y:S01]  /*1f7e0*/  F2FP.BF16.F32.PACK_AB R15, RZ, R9 ;  /* 0x00000009ff0f723e */ /* 0x000fe200000010ff */
[----:B------:R-:W-:Y:S01]  /*1f7f0*/  @P4 STG.E.U16 desc[UR44][R6.64+0x1d2], R13 ;  /* 0x0001d20d06004986 */ /* 0x000fe2000c10152c */
[----:B------:R-:W-:-:S03]  /*1f800*/  ISETP.GT.AND P4, PT, R0, 0xf1, P2 ;  /* 0x000000f10000780c */ /* 0x000fc60001784270 */
[----:B------:R-:W-:Y:S04]  /*1f810*/  @P5 STG.E.U16 desc[UR44][R4.64+0x1e0], R14 ;  /* 0x0001e00e04005986 */ /* 0x000fe8000c10152c */
[----:B------:R-:W-:Y:S01]  /*1f820*/  @P6 STG.E.U16 desc[UR44][R4.64+0x1e2], R15 ;  /* 0x0001e20f04006986 */ /* 0x000fe2000c10152c */
[----:B------:R-:W-:Y:S01]  /*1f830*/  ISETP.GT.AND P6, PT, R0, 0xf0, P2 ;  /* 0x000000f00000780c */ /* 0x000fe200017c4270 */
[-C--:B-1----:R-:W-:Y:S01]  /*1f840*/  FMUL R11, R154, R2.reuse ;  /* 0x000000029a0b7220 */ /* 0x082fe20000400000 */
[----:B------:R-:W-:-:S04]  /*1f850*/  FMUL R12, R23, R2 ;  /* 0x00000002170c7220 */ /* 0x000fc80000400000 */
[----:B------:R-:W-:Y:S02]  /*1f860*/  F2FP.BF16.F32.PACK_AB R11, RZ, R11 ;  /* 0x0000000bff0b723e */ /* 0x000fe400000010ff */
[----:B------:R-:W-:Y:S02]  /*1f870*/  F2FP.BF16.F32.PACK_AB R12, RZ, R12 ;  /* 0x0000000cff0c723e */ /* 0x000fe400000010ff */
[C---:B------:R-:W-:Y:S02]  /*1f880*/  ISETP.GT.AND P5, PT, R0.reuse, 0xf8, P3 ;  /* 0x000000f80000780c */ /* 0x040fe40001fa4270 */
[----:B------:R-:W-:Y:S01]  /*1f890*/  ISETP.GT.AND P3, PT, R0, 0xf9, P3 ;  /* 0x000000f90000780c */ /* 0x000fe20001f64270 */
[----:B------:R-:W-:Y:S01]  /*1f8a0*/  @P6 STG.E.U16 desc[UR44][R6.64+0x1e0], R11 ;  /* 0x0001e00b06006986 */ /* 0x000fe2000c10152c */
[----:B------:R-:W-:-:S03]  /*1f8b0*/  FMUL R10, R22, R2 ;  /* 0x00000002160a7220 */ /* 0x000fc60000400000 */
[----:B------:R0:W-:Y:S01]  /*1f8c0*/  @P4 STG.E.U16 desc[UR44][R6.64+0x1e2], R12 ;  /* 0x0001e20c06004986 */ /* 0x0001e2000c10152c */
[----:B------:R-:W-:Y:S01]  /*1f8d0*/  ISETP.GT.AND P4, PT, R0, 0xf8, P2 ;  /* 0x000000f80000780c */ /* 0x000fe20001784270 */
[-C--:B------:R-:W-:Y:S01]  /*1f8e0*/  FMUL R9, R21, R2.reuse ;  /* 0x0000000215097220 */ /* 0x080fe20000400000 */
[-C--:B------:R-:W-:Y:S01]  /*1f8f0*/  FMUL R8, R19, R2.reuse ;  /* 0x0000000213087220 */ /* 0x080fe20000400000 */
[----:B------:R-:W-:Y:S01]  /*1f900*/  FMUL R3, R20, R2 ;  /* 0x0000000214037220 */ /* 0x000fe20000400000 */
[----:B------:R-:W-:Y:S02]  /*1f910*/  F2FP.BF16.F32.PACK_AB R10, RZ, R10 ;  /* 0x0000000aff0a723e */ /* 0x000fe400000010ff */
[----:B------:R-:W-:Y:S02]  /*1f920*/  ISETP.GT.AND P2, PT, R0, 0xf9, P2 ;  /* 0x000000f90000780c */ /* 0x000fe40001744270 */
[----:B------:R-:W-:Y:S02]  /*1f930*/  F2FP.BF16.F32.PACK_AB R9, RZ, R9 ;  /* 0x00000009ff09723e */ /* 0x000fe400000010ff */
[----:B------:R-:W-:-:S02]  /*1f940*/  F2FP.BF16.F32.PACK_AB R8, RZ, R8 ;  /* 0x00000008ff08723e */ /* 0x000fc400000010ff */
[----:B------:R-:W-:Y:S01]  /*1f950*/  F2FP.BF16.F32.PACK_AB R3, RZ, R3 ;  /* 0x00000003ff03723e */ /* 0x000fe200000010ff */
[----:B------:R-:W-:Y:S01]  /*1f960*/  @P5 STG.E.U16 desc[UR44][R4.64+0x1f0], R10 ;  /* 0x0001f00a04005986 */ /* 0x000fe2000c10152c */
[----:B0-----:R-:W-:Y:S01]  /*1f970*/  PRMT R12, R8, 0x7610, R12 ;  /* 0x00007610080c7816 */ /* 0x001fe2000000000c */
[----:B------:R-:W-:Y:S01]  /*1f980*/  @P4 IMAD.MOV.U32 R8, RZ, RZ, R6 ;  /* 0x000000ffff084224 */ /* 0x000fe200078e0006 */
[----:B------:R-:W-:Y:S01]  /*1f990*/  PRMT R11, R3, 0x7610, R11 ;  /* 0x00007610030b7816 */ /* 0x000fe2000000000b */
[----:B------:R0:W-:Y:S01]  /*1f9a0*/  @P3 STG.E.U16 desc[UR44][R4.64+0x1f2], R9 ;  /* 0x0001f20904003986 */ /* 0x0001e2000c10152c */
[----:B------:R-:W-:Y:S01]  /*1f9b0*/  USHF.L.U32 UR12, UR8, 0x8, URZ ;  /* 0x00000008080c7899 */ /* 0x000fe2000800063f */
[----:B------:R-:W-:Y:S01]  /*1f9c0*/  ISETP.GT.AND P1, PT, R153, 0x80, PT ;  /* 0x000000809900780c */ /* 0x000fe20003f24270 */
[----:B------:R-:W-:Y:S01]  /*1f9d0*/  USHF.L.U64.HI UR11, UR8, 0x8, UR9 ;  /* 0x00000008080b7899 */ /* 0x000fe20008010209 */
[----:B0-----:R-:W-:-:S03]  /*1f9e0*/  @P4 IMAD.MOV.U32 R9, RZ, RZ, R7 ;  /* 0x000000ffff094224 */ /* 0x001fc600078e0007 */
[----:B------:R-:W-:Y:S02]  /*1f9f0*/  MOV R3, UR12 ;  /* 0x0000000c00037c02 */ /* 0x000fe40008000f00 */
[----:B------:R0:W-:Y:S01]  /*1fa00*/  @P4 STG.E.U16 desc[UR44][R8.64+0x1f0], R11 ;  /* 0x0001f00b08004986 */ /* 0x0001e2000c10152c */
[C---:B------:R-:W-:Y:S02]  /*1fa10*/  ISETP.GT.AND P3, PT, R0.reuse, RZ, P1 ;  /* 0x000000ff0000720c */ /* 0x040fe40000f64270 */
[----:B------:R-:W-:Y:S01]  /*1fa20*/  ISETP.GT.AND P4, PT, R0, 0x1, P1 ;  /* 0x000000010000780c */ /* 0x000fe20000f84270 */
[-C--:B------:R-:W-:Y:S01]  /*1fa30*/  FMUL R24, R24, R2.reuse ;  /* 0x0000000218187220 */ /* 0x080fe20000400000 */
[----:B------:R-:W-:Y:S01]  /*1fa40*/  FMUL R25, R25, R2 ;  /* 0x0000000219197220 */ /* 0x000fe20000400000 */
[----:B0-----:R-:W-:Y:S02]  /*1fa50*/  @P2 IMAD.MOV.U32 R8, RZ, RZ, R6 ;  /* 0x000000ffff082224 */ /* 0x001fe400078e0006 */
[----:B------:R-:W-:Y:S01]  /*1fa60*/  @P2 IMAD.MOV.U32 R9, RZ, RZ, R7 ;  /* 0x000000ffff092224 */ /* 0x000fe200078e0007 */
[----:B------:R-:W-:-:S04]  /*1fa70*/  MOV R7, UR11 ;  /* 0x0000000b00077c02 */ /* 0x000fc80008000f00 */
[----:B------:R0:W-:Y:S01]  /*1fa80*/  @P2 STG.E.U16 desc[UR44][R8.64+0x1f2], R12 ;  /* 0x0001f20c08002986 */ /* 0x0001e2000c10152c */
[C---:B------:R-:W-:Y:S02]  /*1fa90*/  IADD3 R6, P2, P6, R4.reuse, UR5, R3 ;  /* 0x0000000504067c10 */ /* 0x040fe4000fe5e003 */
[----:B------:R-:W-:Y:S02]  /*1faa0*/  IADD3 R4, P5, R4, UR12, RZ ;  /* 0x0000000c04047c10 */ /* 0x000fe4000ffbe0ff */
[----:B------:R-:W-:Y:S02]  /*1fab0*/  IADD3.X R7, R5, UR4, R7, P2, P6 ;  /* 0x0000000405077c10 */ /* 0x000fe400097ec407 */
[----:B------:R-:W-:Y:S02]  /*1fac0*/  ISETP.GT.AND P0, PT, R153, 0x88, PT ;  /* 0x000000889900780c */ /* 0x000fe40003f04270 */
[----:B------:R-:W-:Y:S02]  /*1fad0*/  F2FP.BF16.F32.PACK_AB R24, RZ, R24 ;  /* 0x00000018ff18723e */ /* 0x000fe400000010ff */
[----:B------:R-:W-:-:S02]  /*1fae0*/  IADD3.X R5, R5, UR11, RZ, P5, !PT ;  /* 0x0000000b05057c10 */ /* 0x000fc4000affe4ff */
[----:B------:R-:W-:Y:S02]  /*1faf0*/  F2FP.BF16.F32.PACK_AB R25, RZ, R25 ;  /* 0x00000019ff19723e */ /* 0x000fe400000010ff */
[C---:B------:R-:W-:Y:S01]  /*1fb00*/  ISETP.GT.AND P2, PT, R0.reuse, RZ, P0 ;  /* 0x000000ff0000720c */ /* 0x040fe20000744270 */
[----:B------:R-:W-:Y:S01]  /*1fb10*/  @P3 STG.E.U16 desc[UR44][R4.64], R24 ;  /* 0x0000001804003986 */ /* 0x000fe2000c10152c */
[----:B------:R-:W-:Y:S01]  /*1fb20*/  ISETP.GT.AND P3, PT, R0, 0x1, P0 ;  /* 0x000000010000780c */ /* 0x000fe20000764270 */
[-C--:B------:R-:W-:Y:S02]  /*1fb30*/  FMUL R26, R26, R2.reuse ;  /* 0x000000021a1a7220 */ /* 0x080fe40000400000 */
[----:B------:R-:W-:Y:S01]  /*1fb40*/  @P4 STG.E.U16 desc[UR44][R4.64+0x2], R25 ;  /* 0x0000021904004986 */ /* 0x000fe2000c10152c */
[----:B------:R-:W-:Y:S01]  /*1fb50*/  ISETP.GT.AND P4, PT, R0, 0x8, P1 ;  /* 0x000000080000780c */ /* 0x000fe20000f84270 */
[-C--:B------:R-:W-:Y:S01]  /*1fb60*/  FMUL R27, R27, R2.reuse ;  /* 0x000000021b1b7220 */ /* 0x080fe20000400000 */
[----:B0-----:R-:W-:Y:S01]  /*1fb70*/  IADD3 R8, P5, R4, UR5, RZ ;  /* 0x0000000504087c10 */ /* 0x001fe2000ffbe0ff */
[----:B------:R-:W-:Y:S01]  /*1fb80*/  FMUL R28, R28, R2 ;  /* 0x000000021c1c7220 */ /* 0x000fe20000400000 */
[----:B------:R-:W-:-:S02]  /*1fb90*/  F2FP.BF16.F32.PACK_AB R26, RZ, R26 ;  /* 0x0000001aff1a723e */ /* 0x000fc400000010ff */
[----:B------:R-:W-:Y:S02]  /*1fba0*/  IADD3.X R9, R5, UR4, RZ, P5, !PT ;  /* 0x0000000405097c10 */ /* 0x000fe4000affe4ff */
[----:B------:R-:W-:Y:S02]  /*1fbb0*/  F2FP.BF16.F32.PACK_AB R27, RZ, R27 ;  /* 0x0000001bff1b723e */ /* 0x000fe400000010ff */
[----:B------:R-:W-:Y:S01]  /*1fbc0*/  F2FP.BF16.F32.PACK_AB R28, RZ, R28 ;  /* 0x0000001cff1c723e */ /* 0x000fe200000010ff */
[----:B------:R-:W-:Y:S01]  /*1fbd0*/  @P2 STG.E.U16 desc[UR44][R8.64], R26 ;  /* 0x0000001a08002986 */ /* 0x000fe2000c10152c */
[C---:B------:R-:W-:Y:S02]  /*1fbe0*/  ISETP.GT.AND P5, PT, R0.reuse, 0x9, P1 ;  /* 0x000000090000780c */ /* 0x040fe40000fa4270 */
[C---:B------:R-:W-:Y:S01]  /*1fbf0*/  ISETP.GT.AND P2, PT, R0.reuse, 0x8, P0 ;  /* 0x000000080000780c */ /* 0x040fe20000744270 */
[----:B------:R-:W-:Y:S01]  /*1fc00*/  @P3 STG.E.U16 desc[UR44][R8.64+0x2], R27 ;  /* 0x0000021b08003986 */ /* 0x000fe2000c10152c */
[-C--:B------:R-:W-:Y:S01]  /*1fc10*/  FMUL R29, R29, R2.reuse ;  /* 0x000000021d1d7220 */ /* 0x080fe20000400000 */
[----:B------:R-:W-:Y:S01]  /*1fc20*/  ISETP.GT.AND P3, PT, R0, 0x9, P0 ;  /* 0x000000090000780c */ /* 0x000fe20000764270 */
[-C--:B------:R-:W-:Y:S01]  /*1fc30*/  FMUL R30, R30, R2.reuse ;  /* 0x000000021e1e7220 */ /* 0x080fe20000400000 */
[----:B------:R-:W-:Y:S01]  /*1fc40*/  @P4 STG.E.U16 desc[UR44][R4.64+0x10], R28 ;  /* 0x0000101c04004986 */ /* 0x000fe2000c10152c */
[----:B------:R-:W-:Y:S01]  /*1fc50*/  ISETP.GT.AND P4, PT, R0, 0x10, P1 ;  /* 0x000000100000780c */ /* 0x000fe20000f84270 */
[-C--:B------:R-:W-:Y:S01]  /*1fc60*/  FMUL R31, R31, R2.reuse ;  /* 0x000000021f1f7220 */ /* 0x080fe20000400000 */
[----:B------:R-:W-:Y:S01]  /*1fc70*/  IADD3 R10, P6, R4, UR5, RZ ;  /* 0x00000005040a7c10 */ /* 0x000fe2000ffde0ff */
[----:B------:R-:W-:Y:S01]  /*1fc80*/  FMUL R32, R32, R2 ;  /* 0x0000000220207220 */ /* 0x000fe20000400000 */
[----:B------:R-:W-:-:S02]  /*1fc90*/  F2FP.BF16.F32.PACK_AB R29, RZ, R29 ;  /* 0x0000001dff1d723e */ /* 0x000fc400000010ff */
[----:B------:R-:W-:Y:S02]  /*1fca0*/  F2FP.BF16.F32.PACK_AB R30, RZ, R30 ;  /* 0x0000001eff1e723e */ /* 0x000fe400000010ff */
[----:B------:R-:W-:Y:S02]  /*1fcb0*/  IADD3.X R11, R5, UR4, RZ, P6, !PT ;  /* 0x00000004050b7c10 */ /* 0x000fe4000b7fe4ff */
[----:B------:R-:W-:Y:S01]  /*1fcc0*/  F2FP.BF16.F32.PACK_AB R31, RZ, R31 ;  /* 0x0000001fff1f723e */ /* 0x000fe200000010ff */
[----:B------:R-:W-:Y:S01]  /*1fcd0*/  @P5 STG.E.U16 desc[UR44][R4.64+0x12], R29 ;  /* 0x0000121d04005986 */ /* 0x000fe2000c10152c */
[----:B------:R-:W-:Y:S02]  /*1fce0*/  F2FP.BF16.F32.PACK_AB R32, RZ, R32 ;  /* 0x00000020ff20723e */ /* 0x000fe400000010ff */
[C---:B------:R-:W-:Y:S01]  /*1fcf0*/  ISETP.GT.AND P5, PT, R0.reuse, 0x11, P1 ;  /* 0x000000110000780c */ /* 0x040fe20000fa4270 */
[----:B------:R-:W-:Y:S01]  /*1fd00*/  @P2 STG.E.U16 desc[UR44][R10.64+0x10], R30 ;  /* 0x0000101e0a002986 */ /* 0x000fe2000c10152c */
[----:B------:R-:W-:Y:S01]  /*1fd10*/  ISETP.GT.AND P2, PT, R0, 0x10, P0 ;  /* 0x000000100000780c */ /* 0x000fe20000744270 */
[----:B------:R-:W-:-:S02]  /*1fd20*/  FMUL R33, R33, R2 ;  /* 0x0000000221217220 */ /* 0x000fc40000400000 */
[----:B------:R-:W-:Y:S01]  /*1fd30*/  @P3 STG.E.U16 desc[UR44][R6.64+0x12], R31 ;  /* 0x0000121f06003986 */ /* 0x000fe2000c10152c */
[----:B------:R-:W-:Y:S01]  /*1fd40*/  ISETP.GT.AND P3, PT, R0, 0x11, P0 ;  /* 0x000000110000780c */ /* 0x000fe20000764270 */
[-C--:B------:R-:W-:Y:S02]  /*1fd50*/  FMUL R34, R34, R2.reuse ;  /* 0x0000000222227220 */ /* 0x080fe40000400000 */
[----:B------:R-:W-:Y:S01]  /*1fd60*/  @P4 STG.E.U16 desc[UR44][R4.64+0x20], R32 ;  /* 0x0000202004004986 */ /* 0x000fe2000c10152c */
[----:B------:R-:W-:Y:S01]  /*1fd70*/  ISETP.GT.AND P4, PT, R0, 0x18, P1 ;  /* 0x000000180000780c */ /* 0x000fe20000f84270 */
[-C--:B------:R-:W-:Y:S01]  /*1fd80*/  FMUL R35, R35, R2.reuse ;  /* 0x0000000223237220 */ /* 0x080fe20000400000 */
[----:B------:R-:W-:Y:S01]  /*1fd90*/  FMUL R36, R36, R2 ;  /* 0x0000000224247220 */ /* 0x000fe20000400000 */
[----:B------:R-:W-:Y:S02]  /*1fda0*/  F2FP.BF16.F32.PACK_AB R33, RZ, R33 ;  /* 0x00000021ff21723e */ /* 0x000fe400000010ff */
[----:B------:R-:W-:-:S02]  /*1fdb0*/  F2FP.BF16.F32.PACK_AB R34, RZ, R34 ;  /* 0x00000022ff22723e */ /* 0x000fc400000010ff */
[----:B------:R-:W-:Y:S01]  /*1fdc0*/  F2FP.BF16.F32.PACK_AB R35, RZ, R35 ;  /* 0x00000023ff23723e */ /* 0x000fe200000010ff */
[----:B------:R-:W-:Y:S01]  /*1fdd0*/  @P5 STG.E.U16 desc[UR44][R4.64+0x22], R33 ;  /* 0x0000222104005986 */ /* 0x000fe2000c10152c */
[----:B------:R-:W-:Y:S02]  /*1fde0*/  F2FP.BF16.F32.PACK_AB R36, RZ, R36 ;  /* 0x00000024ff24723e */ /* 0x000fe400000010ff */
[C---:B------:R-:W-:Y:S01]  /*1fdf0*/  ISETP.GT.AND P5, PT, R0.reuse, 0x19, P1 ;  /* 0x000000190000780c */ /* 0x040fe20000fa4270 */
[----:B------:R-:W-:Y:S01]  /*1fe00*/  @P2 STG.E.U16 desc[UR44][R6.64+0x20], R34 ;  /* 0x0000202206002986 */ /* 0x000fe2000c10152c */
[C---:B------:R-:W-:Y:S01]  /*1fe10*/  ISETP.GT.AND P2, PT, R0.reuse, 0x18, P0 ;  /* 0x000000180000780c */ /* 0x040fe20000744270 */
[-C--:B------:R-:W-:Y:S02]  /*1fe20*/  FMUL R37, R37, R2.reuse ;  /* 0x0000000225257220 */ /* 0x080fe40000400000 */
[----:B------:R-:W-:Y:S01]  /*1fe30*/  @P3 STG.E.U16 desc[UR44][R6.64+0x22], R35 ;  /* 0x0000222306003986 */ /* 0x000fe2000c10152c */
[----:B------:R-:W-:Y:S01]  /*1fe40*/  ISETP.GT.AND P3, PT, R0, 0x19, P0 ;  /* 0x000000190000780c */ /* 0x000fe20000764270 */
[----:B------:R-:W-:-:S02]  /*1fe50*/  FMUL R38, R38, R2 ;  /* 0x0000000226267220 */ /* 0x000fc40000400000 */
[----:B------:R-:W-:Y:S01]  /*1fe60*/  @P4 STG.E.U16 desc[UR44][R4.64+0x30], R36 ;  /* 0x0000302404004986 */ /* 0x000fe2000c10152c */
[----:B------:R-:W-:Y:S01]  /*1fe70*/  ISETP.GT.AND P4, PT, R0, 0x20, P1 ;  /* 0x000000200000780c */ /* 0x000fe20000f84270 */
[-C--:B------:R-:W-:Y:S01]  /*1fe80*/  FMUL R39, R39, R2.reuse ;  /* 0x0000000227277220 */ /* 0x080fe20000400000 */
[----:B------:R-:W-:Y:S01]  /*1fe90*/  FMUL R40, R40, R2 ;  /* 0x0000000228287220 */ /* 0x000fe20000400000 */
[----:B------:R-:W-:Y:S02]  /*1fea0*/  F2FP.BF16.F32.PACK_AB R37, RZ, R37 ;  /* 0x00000025ff25723e */ /* 0x000fe400000010ff */
[----:B------:R-:W-:Y:S02]  /*1feb0*/  F2FP.BF16.F32.PACK_AB R38, RZ, R38 ;  /* 0x00000026ff26723e */ /* 0x000fe400000010ff */
[----:B------:R-:W-:Y:S01]  /*1fec0*/  F2FP.BF16.F32.PACK_AB R39, RZ, R39 ;  /* 0x00000027ff27723e */ /* 0x000fe200000010ff */
[----:B------:R-:W-:Y:S01]  /*1fed0*/  @P5 STG.E.U16 desc[UR44][R4.64+0x32], R37 ;  /* 0x0000322504005986 */ /* 0x000fe2000c10152c */
[----:B------:R-:W-:-:S02]  /*1fee0*/  F2FP.BF16.F32.PACK_AB R40, RZ, R40 ;  /* 0x00000028ff28723e */ /* 0x000fc400000010ff */
[C---:B------:R-:W-:Y:S01]  /*1fef0*/  ISETP.GT.AND P5, PT, R0.reuse, 0x21, P1 ;  /* 0x000000210000780c */ /* 0x040fe20000fa4270 */
[----:B------:R-:W-:Y:S01]  /*1ff00*/  @P2 STG.E.U16 desc[UR44][R6.64+0x30], R38 ;  /* 0x0000302606002986 */ /* 0x000fe2000c10152c */
[C---:B------:R-:W-:Y:S01]  /*1ff10*/  ISETP.GT.AND P2, PT, R0.reuse, 0x20, P0 ;  /* 0x000000200000780c */ /* 0x040fe20000744270 */
[-C--:B------:R-:W-:Y:S02]  /*1ff20*/  FMUL R41, R41, R2.reuse ;  /* 0x0000000229297220 */ /* 0x080fe40000400000 */
[----:B------:R-:W-:Y:S01]  /*1ff30*/  @P3 STG.E.U16 desc[UR44][R6.64+0x32], R39 ;  /* 0x0000322706003986 */ /* 0x000fe2000c10152c */
[----:B------:R-:W-:Y:S01]  /*1ff40*/  ISETP.GT.AND P3, PT, R0, 0x21, P0 ;  /* 0x000000210000780c */ /* 0x000fe20000764270 */
[-C--:B------:R-:W-:Y:S02]  /*1ff50*/  FMUL R42, R42, R2.reuse ;  /* 0x000000022a2a7220 */ /* 0x080fe40000400000 */
[----:B------:R-:W-:Y:S01]  /*1ff60*/  @P4 STG.E.U16 desc[UR44][R4.64+0x40], R40 ;  /* 0x0000402804004986 */ /* 0x000fe2000c10152c */
[----:B------:R-:W-:Y:S01]  /*1ff70*/  ISETP.GT.AND P4, PT, R0, 0x28, P1 ;  /* 0x000000280000780c */ /* 0x000fe20000f84270 */
[-C--:B------:R-:W-:Y:S01]  /*1ff80*/  FMUL R43, R43, R2.reuse ;  /* 0x000000022b2b7220 */ /* 0x080fe20000400000 */
[----:B------:R-:W-:Y:S01]  /*1ff90*/  FMUL R44, R44, R2 ;  /* 0x000000022c2c7220 */ /* 0x000fe20000400000 */
[----:B------:R-:W-:-:S02]  /*1ffa0*/  F2FP.BF16.F32.PACK_AB R41, RZ, R41 ;  /* 0x00000029ff29723e */ /* 0x000fc400000010ff */
[----:B------:R-:W-:Y:S02]  /*1ffb0*/  F2FP.BF16.F32.PACK_AB R42, RZ, R42 ;  /* 0x0000002aff2a723e */ /* 0x000fe400000010ff */
        /* <DEDUP_REMOVED lines=357> */
[----:B------:R-:W-:Y:S01]  /*21610*/  ISETP.GT.AND P2, PT, R0, 0xd8, P0 ;  /* 0x000000d80000780c */ /* 0x000fe20000744270 */
[-C--:B------:R-:W-:Y:S02]  /*21620*/  FMUL R133, R133, R2.reuse ;  /* 0x0000000285857220 */ /* 0x080fe40000400000 */
[----:B------:R-:W-:Y:S01]  /*21630*/  @P3 STG.E.U16 desc[UR44][R6.64+0x1a2], R131 ;  /* 0x0001a28306003986 */ /* 0x000fe2000c10152c */
[----:B------:R-:W-:-:S03]  /*21640*/  FMUL R134, R134, R2 ;  /* 0x0000000286867220 */ /* 0x000fc60000400000 */
[----:B------:R-:W-:Y:S01]  /*21650*/  @P4 STG.E.U16 desc[UR44][R4.64+0x1b0], R132 ;  /* 0x0001b08404004986 */ /* 0x000fe2000c10152c */
[C---:B------:R-:W-:Y:S01]  /*21660*/  ISETP.GT.AND P4, PT, R0.reuse, 0xd9, P0 ;  /* 0x000000d90000780c */ /* 0x040fe20000784270 */
[----:B------:R-:W-:Y:S01]  /*21670*/  FMUL R135, R135, R2 ;  /* 0x0000000287877220 */ /* 0x000fe20000400000 */
[----:B------:R-:W-:Y:S02]  /*21680*/  F2FP.BF16.F32.PACK_AB R133, RZ, R133 ;  /* 0x00000085ff85723e */ /* 0x000fe400000010ff */
[----:B------:R-:W-:Y:S02]  /*21690*/  F2FP.BF16.F32.PACK_AB R134, RZ, R134 ;  /* 0x00000086ff86723e */ /* 0x000fe400000010ff */
[----:B------:R-:W-:Y:S01]  /*216a0*/  F2FP.BF16.F32.PACK_AB R135, RZ, R135 ;  /* 0x00000087ff87723e */ /* 0x000fe200000010ff */
[----:B------:R-:W-:Y:S01]  /*216b0*/  @P5 STG.E.U16 desc[UR44][R4.64+0x1b2], R133 ;  /* 0x0001b28504005986 */ /* 0x000fe2000c10152c */
[----:B------:R-:W-:-:S03]  /*216c0*/  ISETP.GT.AND P5, PT, R0, 0xe0, P1 ;  /* 0x000000e00000780c */ /* 0x000fc60000fa4270 */
[----:B------:R-:W-:Y:S01]  /*216d0*/  @P2 STG.E.U16 desc[UR44][R6.64+0x1b0], R134 ;  /* 0x0001b08606002986 */ /* 0x000fe2000c10152c */
[----:B------:R-:W-:Y:S01]  /*216e0*/  ISETP.GT.AND P2, PT, R0, 0xe1, P1 ;  /* 0x000000e10000780c */ /* 0x000fe20000f44270 */
[-C--:B------:R-:W-:Y:S01]  /*216f0*/  FMUL R136, R136, R2.reuse ;  /* 0x0000000288887220 */ /* 0x080fe20000400000 */
[C---:B------:R-:W-:Y:S01]  /*21700*/  ISETP.GT.AND P3, PT, R0.reuse, 0xe0, P0 ;  /* 0x000000e00000780c */ /* 0x040fe20000764270 */
[----:B------:R-:W-:Y:S01]  /*21710*/  @P4 STG.E.U16 desc[UR44][R6.64+0x1b2], R135 ;  /* 0x0001b28706004986 */ /* 0x000fe2000c10152c */
[-C--:B------:R-:W-:Y:S01]  /*21720*/  FMUL R137, R137, R2.reuse ;  /* 0x0000000289897220 */ /* 0x080fe20000400000 */
[----:B------:R-:W-:Y:S01]  /*21730*/  ISETP.GT.AND P4, PT, R0, 0xe1, P0 ;  /* 0x000000e10000780c */ /* 0x000fe20000784270 */
[-C--:B------:R-:W-:Y:S01]  /*21740*/  FMUL R138, R138, R2.reuse ;  /* 0x000000028a8a7220 */ /* 0x080fe20000400000 */
[----:B------:R-:W-:Y:S01]  /*21750*/  FMUL R139, R139, R2 ;  /* 0x000000028b8b7220 */ /* 0x000fe20000400000 */
[----:B------:R-:W-:Y:S02]  /*21760*/  F2FP.BF16.F32.PACK_AB R136, RZ, R136 ;  /* 0x00000088ff88723e */ /* 0x000fe400000010ff */
[----:B------:R-:W-:-:S02]  /*21770*/  F2FP.BF16.F32.PACK_AB R137, RZ, R137 ;  /* 0x00000089ff89723e */ /* 0x000fc400000010ff */
[----:B------:R-:W-:Y:S02]  /*21780*/  F2FP.BF16.F32.PACK_AB R138, RZ, R138 ;  /* 0x0000008aff8a723e */ /* 0x000fe400000010ff */
[----:B------:R-:W-:Y:S01]  /*21790*/  F2FP.BF16.F32.PACK_AB R139, RZ, R139 ;  /* 0x0000008bff8b723e */ /* 0x000fe200000010ff */
[----:B------:R-:W-:Y:S01]  /*217a0*/  @P5 STG.E.U16 desc[UR44][R4.64+0x1c0], R136 ;  /* 0x0001c08804005986 */ /* 0x000fe2000c10152c */
[----:B------:R-:W-:-:S03]  /*217b0*/  ISETP.GT.AND P5, PT, R0, 0xe9, P1 ;  /* 0x000000e90000780c */ /* 0x000fc60000fa4270 */
[----:B------:R-:W-:Y:S01]  /*217c0*/  @P2 STG.E.U16 desc[UR44][R4.64+0x1c2], R137 ;  /* 0x0001c28904002986 */ /* 0x000fe2000c10152c */
[C---:B------:R-:W-:Y:S02]  /*217d0*/  ISETP.GT.AND P2, PT, R0.reuse, 0xe8, P1 ;  /* 0x000000e80000780c */ /* 0x040fe40000f44270 */
[C---:B------:R-:W-:Y:S01]  /*217e0*/  ISETP.GT.AND P6, PT, R0.reuse, 0xe8, P0 ;  /* 0x000000e80000780c */ /* 0x040fe200007c4270 */
[----:B------:R-:W-:Y:S01]  /*217f0*/  @P3 STG.E.U16 desc[UR44][R6.64+0x1c0], R138 ;  /* 0x0001c08a06003986 */ /* 0x000fe2000c10152c */
[----:B------:R-:W-:Y:S01]  /*21800*/  ISETP.GT.AND P3, PT, R0, 0xe9, P0 ;  /* 0x000000e90000780c */ /* 0x000fe20000764270 */
[-C--:B------:R-:W-:Y:S01]  /*21810*/  FMUL R140, R140, R2.reuse ;  /* 0x000000028c8c7220 */ /* 0x080fe20000400000 */
[-C--:B------:R-:W-:Y:S01]  /*21820*/  FMUL R141, R141, R2.reuse ;  /* 0x000000028d8d7220 */ /* 0x080fe20000400000 */
[----:B------:R-:W-:Y:S01]  /*21830*/  @P4 STG.E.U16 desc[UR44][R6.64+0x1c2], R139 ;  /* 0x0001c28b06004986 */ /* 0x000fe2000c10152c */
[----:B------:R-:W-:Y:S01]  /*21840*/  ISETP.GT.AND P4, PT, R0, 0xf0, P1 ;  /* 0x000000f00000780c */ /* 0x000fe20000f84270 */
[-C--:B------:R-:W-:Y:S01]  /*21850*/  FMUL R142, R142, R2.reuse ;  /* 0x000000028e8e7220 */ /* 0x080fe20000400000 */
[-C--:B------:R-:W-:Y:S01]  /*21860*/  FMUL R143, R143, R2.reuse ;  /* 0x000000028f8f7220 */ /* 0x080fe20000400000 */
[----:B------:R-:W-:Y:S01]  /*21870*/  FMUL R144, R144, R2 ;  /* 0x0000000290907220 */ /* 0x000fe20000400000 */
[----:B------:R-:W-:-:S02]  /*21880*/  F2FP.BF16.F32.PACK_AB R140, RZ, R140 ;  /* 0x0000008cff8c723e */ /* 0x000fc400000010ff */
[----:B------:R-:W-:Y:S02]  /*21890*/  F2FP.BF16.F32.PACK_AB R141, RZ, R141 ;  /* 0x0000008dff8d723e */ /* 0x000fe400000010ff */
[----:B------:R-:W-:Y:S02]  /*218a0*/  F2FP.BF16.F32.PACK_AB R142, RZ, R142 ;  /* 0x0000008eff8e723e */ /* 0x000fe400000010ff */
[----:B------:R-:W-:Y:S02]  /*218b0*/  F2FP.BF16.F32.PACK_AB R143, RZ, R143 ;  /* 0x0000008fff8f723e */ /* 0x000fe400000010ff */
[----:B------:R-:W-:Y:S01]  /*218c0*/  F2FP.BF16.F32.PACK_AB R144, RZ, R144 ;  /* 0x00000090ff90723e */ /* 0x000fe200000010ff */
[----:B------:R-:W-:Y:S01]  /*218d0*/  @P2 STG.E.U16 desc[UR44][R4.64+0x1d0], R140 ;  /* 0x0001d08c04002986 */ /* 0x000fe2000c10152c */
[----:B------:R-:W-:-:S03]  /*218e0*/  ISETP.GT.AND P2, PT, R0, 0xf1, P1 ;  /* 0x000000f10000780c */ /* 0x000fc60000f44270 */
[----:B------:R-:W-:Y:S01]  /*218f0*/  @P5 STG.E.U16 desc[UR44][R4.64+0x1d2], R141 ;  /* 0x0001d28d04005986 */ /* 0x000fe2000c10152c */
[----:B------:R-:W-:-:S03]  /*21900*/  ISETP.GT.AND P5, PT, R0, 0xf0, P0 ;  /* 0x000000f00000780c */ /* 0x000fc600007a4270 */
[----:B------:R-:W-:Y:S01]  /*21910*/  @P6 STG.E.U16 desc[UR44][R6.64+0x1d0], R142 ;  /* 0x0001d08e06006986 */ /* 0x000fe2000c10152c */
[----:B------:R-:W-:-:S03]  /*21920*/  FMUL R145, R145, R2 ;  /* 0x0000000291917220 */ /* 0x000fc60000400000 */
[----:B------:R-:W-:Y:S01]  /*21930*/  @P3 STG.E.U16 desc[UR44][R6.64+0x1d2], R143 ;  /* 0x0001d28f06003986 */ /* 0x000fe2000c10152c */
[----:B------:R-:W-:-:S03]  /*21940*/  ISETP.GT.AND P3, PT, R0, 0xf8, P1 ;  /* 0x000000f80000780c */ /* 0x000fc60000f64270 */
[----:B------:R-:W-:Y:S01]  /*21950*/  @P4 STG.E.U16 desc[UR44][R4.64+0x1e0], R144 ;  /* 0x0001e09004004986 */ /* 0x000fe2000c10152c */
[----:B------:R-:W-:Y:S01]  /*21960*/  ISETP.GT.AND P4, PT, R0, 0xf1, P0 ;  /* 0x000000f10000780c */ /* 0x000fe20000784270 */
[-C--:B------:R-:W-:Y:S01]  /*21970*/  FMUL R146, R146, R2.reuse ;  /* 0x0000000292927220 */ /* 0x080fe20000400000 */
[C---:B------:R-:W-:Y:S01]  /*21980*/  ISETP.GT.AND P1, PT, R0.reuse, 0xf9, P1 ;  /* 0x000000f90000780c */ /* 0x040fe20000f24270 */
[-C--:B------:R-:W-:Y:S01]  /*21990*/  FMUL R147, R147, R2.reuse ;  /* 0x0000000293937220 */ /* 0x080fe20000400000 */
[----:B------:R-:W-:Y:S01]  /*219a0*/  ISETP.GT.AND P6, PT, R0, 0xf8, P0 ;  /* 0x000000f80000780c */ /* 0x000fe200007c4270 */
[-C--:B------:R-:W-:Y:S01]  /*219b0*/  FMUL R148, R148, R2.reuse ;  /* 0x0000000294947220 */ /* 0x080fe20000400000 */
[----:B------:R-:W-:Y:S01]  /*219c0*/  FMUL R149, R149, R2 ;  /* 0x0000000295957220 */ /* 0x000fe20000400000 */
[----:B------:R-:W-:Y:S02]  /*219d0*/  F2FP.BF16.F32.PACK_AB R145, RZ, R145 ;  /* 0x00000091ff91723e */ /* 0x000fe400000010ff */
[----:B------:R-:W-:-:S02]  /*219e0*/  F2FP.BF16.F32.PACK_AB R146, RZ, R146 ;  /* 0x00000092ff92723e */ /* 0x000fc400000010ff */
[----:B------:R-:W-:Y:S02]  /*219f0*/  ISETP.GT.AND P0, PT, R0, 0xf9, P0 ;  /* 0x000000f90000780c */ /* 0x000fe40000704270 */
[----:B------:R-:W-:Y:S01]  /*21a00*/  F2FP.BF16.F32.PACK_AB R147, RZ, R147 ;  /* 0x00000093ff93723e */ /* 0x000fe200000010ff */
[----:B------:R-:W-:Y:S01]  /*21a10*/  FMUL R150, R150, R2 ;  /* 0x0000000296967220 */ /* 0x000fe20000400000 */
[----:B------:R-:W-:Y:S02]  /*21a20*/  F2FP.BF16.F32.PACK_AB R148, RZ, R148 ;  /* 0x00000094ff94723e */ /* 0x000fe400000010ff */
[----:B------:R-:W-:Y:S01]  /*21a30*/  F2FP.BF16.F32.PACK_AB R149, RZ, R149 ;  /* 0x00000095ff95723e */ /* 0x000fe200000010ff */
[----:B------:R-:W-:Y:S01]  /*21a40*/  FMUL R151, R151, R2 ;  /* 0x0000000297977220 */ /* 0x000fe20000400000 */
[----:B------:R-:W-:Y:S01]  /*21a50*/  @P2 STG.E.U16 desc[UR44][R4.64+0x1e2], R145 ;  /* 0x0001e29104002986 */ /* 0x000fe2000c10152c */
[----:B------:R-:W-:-:S03]  /*21a60*/  F2FP.BF16.F32.PACK_AB R150, RZ, R150 ;  /* 0x00000096ff96723e */ /* 0x000fc600000010ff */
[----:B------:R-:W-:Y:S01]  /*21a70*/  @P5 STG.E.U16 desc[UR44][R6.64+0x1e0], R146 ;  /* 0x0001e09206005986 */ /* 0x000fe2000c10152c */
[----:B------:R-:W-:-:S03]  /*21a80*/  F2FP.BF16.F32.PACK_AB R151, RZ, R151 ;  /* 0x00000097ff97723e */ /* 0x000fc600000010ff */
[----:B------:R-:W-:Y:S04]  /*21a90*/  @P4 STG.E.U16 desc[UR44][R6.64+0x1e2], R147 ;  /* 0x0001e29306004986 */ /* 0x000fe8000c10152c */
[----:B------:R-:W-:Y:S04]  /*21aa0*/  @P3 STG.E.U16 desc[UR44][R4.64+0x1f0], R148 ;  /* 0x0001f09404003986 */ /* 0x000fe8000c10152c */
[----:B------:R0:W-:Y:S02]  /*21ab0*/  @P1 STG.E.U16 desc[UR44][R4.64+0x1f2], R149 ;  /* 0x0001f29504001986 */ /* 0x0001e4000c10152c */
[----:B0-----:R-:W-:-:S02]  /*21ac0*/  @P6 IMAD.MOV.U32 R4, RZ, RZ, R6 ;  /* 0x000000ffff046224 */ /* 0x001fc400078e0006 */
[----:B------:R-:W-:-:S05]  /*21ad0*/  @P6 IMAD.MOV.U32 R5, RZ, RZ, R7 ;  /* 0x000000ffff056224 */ /* 0x000fca00078e0007 */
[----:B------:R0:W-:Y:S04]  /*21ae0*/  @P6 STG.E.U16 desc[UR44][R4.64+0x1f0], R150 ;  /* 0x0001f09604006986 */ /* 0x0001e8000c10152c */
[----:B------:R0:W-:Y:S02]  /*21af0*/  @P0 STG.E.U16 desc[UR44][R6.64+0x1f2], R151 ;  /* 0x0001f29706000986 */ /* 0x0001e4000c10152c */
.L_x_542:
[----:B------:R-:W-:Y:S05]  /*21b00*/  BSYNC B0 ;  /* 0x0000000000007941 */ /* 0x000fea0003800000 */
.L_x_34:
[----:B0-----:R-:W2:Y:S04]  /*21b10*/  LDL.LU R5, [R1+0x200] ;  /* 0x0002000001057983 */ /* 0x001ea80000300800 */
[----:B------:R-:W2:Y:S01]  /*21b20*/  LDL.LU R4, [R1+0x204] ;  /* 0x0002040001047983 */ /* 0x000ea20000300800 */
[----:B------:R-:W-:Y:S01]  /*21b30*/  ULDC UR4, c[0x0][0xc] ;  /* 0x0000030000047ab9 */ /* 0x000fe20000000800 */
[----:B------:R-:W-:Y:S01]  /*21b40*/  ULDC UR5, c[0x0][0x10] ;  /* 0x0000040000057ab9 */ /* 0x000fe20000000800 */
[----:B-----5:R-:W2:Y:S01]  /*21b50*/  LDC R3, c[0x0][0x14] ;  /* 0x00000500ff037b82 */ /* 0x020ea20000000800 */
[----:B------:R-:W-:Y:S01]  /*21b60*/  UIMAD.WIDE.U32 UR4, UR4, UR5, URZ ;  /* 0x00000005040472a5 */ /* 0x000fe2000f8e003f */
[----:B----4-:R-:W-:Y:S01]  /*21b70*/  PRMT R0, RZ, 0x7610, R0 ;  /* 0x00007610ff007816 */ /* 0x010fe20000000000 */
[----:B------:R-:W-:Y:S01]  /*21b80*/  UMOV UR41, 0xffffffff ;  /* 0xffffffff00297882 */ /* 0x000fe20000000000 */
[----:B------:R-:W-:-:S03]  /*21b90*/  UMOV UR42, 0xffffffff ;  /* 0xffffffff002a7882 */ /* 0x000fc60000000000 */
[----:B--2---:R-:W-:-:S04]  /*21ba0*/  IMAD.WIDE.U32 R4, R3, UR4, R4 ;  /* 0x0000000403047c25 */ /* 0x004fc8000f8e0004 */
[----:B------:R-:W-:Y:S01]  /*21bb0*/  IMAD R3, R3, UR5, RZ ;  /* 0x0000000503037c24 */ /* 0x000fe2000f8e02ff */
[----:B------:R-:W-:Y:S01]  /*21bc0*/  ULDC.64 UR4, c[0x0][0x650] ;  /* 0x0001940000047ab9 */ /* 0x000fe20000000a00 */
[----:B------:R-:W-:Y:S01]  /*21bd0*/  IMAD.MOV.U32 R7, RZ, RZ, R4 ;  /* 0x000000ffff077224 */ /* 0x000fe200078e0004 */
[----:B------:R-:W-:Y:S02]  /*21be0*/  ISETP.GE.U32.AND P0, PT, R4, UR4, PT ;  /* 0x0000000404007c0c */ /* 0x000fe4000bf06070 */
[----:B------:R-:W-:-:S04]  /*21bf0*/  IADD3 R6, R5, R3, RZ ;  /* 0x0000000305067210 */ /* 0x000fc80007ffe0ff */
[----:B------:R-:W-:Y:S01]  /*21c00*/  ISETP.GE.U32.AND.EX P0, PT, R6, UR5, PT, P0 ;  /* 0x0000000506007c0c */ /* 0x000fe2000bf06100 */
[----:B------:R0:W-:Y:S04]  /*21c10*/  STL [R1+0x200], R6 ;  /* 0x0002000601007387 */ /* 0x0001e80000100800 */
[----:B------:R0:W-:Y:S08]  /*21c20*/  STL [R1+0x204], R7 ;  /* 0x0002040701007387 */ /* 0x0001f00000100800 */
[----:B------:R-:W-:Y:S05]  /*21c30*/  @P0 BRA `(.L_x_543) ;  /* 0x0000000400880947 */ /* 0x000fea0003800000 */
[----:B------:R-:W2:Y:S01]  /*21c40*/  S2UR UR6, SR_CTAID.X ;  /* 0x00000000000679c3 */ /* 0x000ea20000002500 */
[----:B------:R-:W-:Y:S01]  /*21c50*/  ULDC.64 UR12, c[0x0][0x628] ;  /* 0x00018a00000c7ab9 */ /* 0x000fe20000000a00 */
[----:B------:R-:W-:Y:S01]  /*21c60*/  ULDC UR4, c[0x0][0x150] ;  /* 0x0000540000047ab9 */ /* 0x000fe20000000800 */
[----:B------:R-:W-:Y:S01]  /*21c70*/  ISETP.NE.U32.AND P0, PT, RZ, UR12, PT ;  /* 0x0000000cff007c0c */ /* 0x000fe2000bf05070 */
[----:B------:R-:W-:Y:S01]  /*21c80*/  ULDC UR15, c[0x0][0x630] ;  /* 0x00018c00000f7ab9 */ /* 0x000fe20000000800 */
[C---:B------:R-:W-:Y:S01]  /*21c90*/  R2UR UR16, R7.reuse ;  /* 0x00000000071072ca */ /* 0x040fe200000e0000 */
[----:B------:R-:W-:Y:S01]  /*21ca0*/  ULDC UR19, c[0x0][0x154] ;  /* 0x0000550000137ab9 */ /* 0x000fe20000000800 */
[----:B------:R-:W-:Y:S01]  /*21cb0*/  ISETP.NE.AND.EX P0, PT, RZ, UR13, PT, P0 ;  /* 0x0000000dff007c0c */ /* 0x000fe2000bf05300 */
[----:B------:R-:W4:Y:S01]  /*21cc0*/  S2UR UR18, SR_CTAID.Y ;  /* 0x00000000001279c3 */ /* 0x000f220000002600 */
[----:B------:R-:W-:Y:S02]  /*21cd0*/  R2UR UR17, R6 ;  /* 0x00000000061172ca */ /* 0x000fe400000e0000 */
[----:B------:R-:W-:-:S02]  /*21ce0*/  R2UR UR10, R7 ;  /* 0x00000000070a72ca */ /* 0x000fc400000e0000 */
[----:B------:R-:W-:Y:S02]  /*21cf0*/  R2UR UR11, R6 ;  /* 0x00000000060b72ca */ /* 0x000fe400000e0000 */
[----:B--2---:R-:W-:-:S05]  /*21d00*/  I2FP.F32.U32 R0, UR6 ;  /* 0x0000000600007c45 */ /* 0x004fca0008201000 */
[----:B------:R-:W-:-:S04]  /*21d10*/  FMUL R0, R0, UR4 ;  /* 0x0000000400007c20 */ /* 0x000fc80008400000 */
[----:B------:R2:W0:Y:S01]  /*21d20*/  F2I.U32.TRUNC.NTZ R3, R0 ;  /* 0x0000000000037305 */ /* 0x000422000020f000 */
[----:B----4-:R-:W-:Y:S05]  /*21d30*/  @!P0 BRA `(.L_x_544) ;  /* 0x0000000000308947 */ /* 0x010fea0003800000 */
        /* <DEDUP_REMOVED lines=12> */
.L_x_544:
[----:B------:R-:W-:Y:S01]  /*21e00*/  USHF.R.U64 UR42, UR10, UR15, UR11 ;  /* 0x0000000f0a2a7299 */ /* 0x000fe2000800120b */
[----:B--2---:R-:W-:Y:S01]  /*21e10*/  I2FP.F32.U32 R0, UR18 ;  /* 0x0000001200007c45 */ /* 0x004fe20008201000 */
[----:B------:R-:W-:Y:S02]  /*21e20*/  USHF.R.U32.HI UR4, URZ, UR15, UR11 ;  /* 0x0000000f3f047299 */ /* 0x000fe4000801160b */
[----:B------:R-:W-:Y:S02]  /*21e30*/  UIADD3 UR10, UP0, URZ, -UR42, URZ ;  /* 0x8000002a3f0a7290 */ /* 0x000fe4000ff1e03f */
[----:B------:R-:W-:Y:S01]  /*21e40*/  FMUL R0, R0, UR19 ;  /* 0x0000001300007c20 */ /* 0x000fe20008400000 */
[----:B------:R-:W-:Y:S01]  /*21e50*/  ULDC.64 UR12, c[0x0][0x620] ;  /* 0x00018800000c7ab9 */ /* 0x000fe20000000a00 */
[----:B------:R-:W-:Y:S01]  /*21e60*/  UIADD3.X UR4, URZ, ~UR4, URZ, UP0, !UPT ;  /* 0x800000043f047290 */ /* 0x000fe200087fe43f */
[----:B------:R-:W-:Y:S01]  /*21e70*/  UMOV UR8, UR16 ;  /* 0x0000001000087c82 */ /* 0x000fe20008000000 */
[----:B------:R-:W-:-:S02]  /*21e80*/  UMOV UR9, UR17 ;  /* 0x0000001100097c82 */ /* 0x000fc40008000000 */
[----:B------:R-:W-:Y:S01]  /*21e90*/  UIMAD UR4, UR4, UR12, URZ ;  /* 0x0000000c040472a4 */ /* 0x000fe2000f8e023f */
[----:B------:R-:W2:Y:S01]  /*21ea0*/  F2I.U32.TRUNC.NTZ R0, R0 ;  /* 0x0000000000007305 */ /* 0x000ea2000020f000 */
[----:B------:R-:W-:Y:S01]  /*21eb0*/  UIMAD.WIDE.U32 UR8, UR10, UR12, UR8 ;  /* 0x0000000c0a0872a5 */ /* 0x000fe2000f8e0008 */
[----:B0-----:R-:W-:Y:S01]  /*21ec0*/  R2UR UR12, R3 ;  /* 0x00000000030c72ca */ /* 0x001fe200000e0000 */
[----:B------:R-:W-:Y:S01]  /*21ed0*/  UIMAD UR10, UR10, UR13, UR4 ;  /* 0x0000000d0a0a72a4 */ /* 0x000fe2000f8e0204 */
[----:B------:R-:W-:Y:S01]  /*21ee0*/  ULDC UR11, c[0x0][0x618] ;  /* 0x00018600000b7ab9 */ /* 0x000fe20000000800 */
[----:B------:R-:W-:Y:S02]  /*21ef0*/  ULDC UR21, c[0x0][0x658] ;  /* 0x0001960000157ab9 */ /* 0x000fe40000000800 */
[----:B------:R-:W-:Y:S01]  /*21f00*/  UIADD3 UR9, UR9, UR10, URZ ;  /* 0x0000000a09097290 */ /* 0x000fe2000fffe03f */
[----:B------:R-:W-:Y:S01]  /*21f10*/  UMOV UR15, 0xffffffff ;  /* 0xffffffff000f7882 */ /* 0x000fe20000000000 */
[----:B------:R-:W-:Y:S01]  /*21f20*/  ULDC.64 UR4, c[0x0][0x640] ;  /* 0x0001900000047ab9 */ /* 0x000fe20000000a00 */
[----:B------:R-:W-:Y:S01]  /*21f30*/  USHF.L.U32 UR15, UR15, UR21, URZ ;  /* 0x000000150f0f7299 */ /* 0x000fe2000800063f */
[----:B------:R-:W-:Y:S01]  /*21f40*/  ISETP.NE.U32.AND P0, PT, RZ, UR4, PT ;  /* 0x00000004ff007c0c */ /* 0x000fe2000bf05070 */
[----:B------:R-:W-:-:S02]  /*21f50*/  USHF.R.U64 UR16, UR8, UR11, UR9 ;  /* 0x0000000b08107299 */ /* 0x000fc40008001209 */
[----:B------:R-:W-:Y:S01]  /*21f60*/  USHF.R.U32.HI UR8, URZ, UR11, UR9 ;  /* 0x0000000b3f087299 */ /* 0x000fe20008011609 */
[----:B--2---:R-:W-:Y:S01]  /*21f70*/  R2UR UR14, R0 ;  /* 0x00000000000e72ca */ /* 0x004fe200000e0000 */
[----:B------:R-:W-:Y:S01]  /*21f80*/  ULDC UR17, c[0x0][0x608] ;  /* 0x0001820000117ab9 */ /* 0x000fe20000000800 */
[----:B------:R-:W-:Y:S01]  /*21f90*/  ULOP3.LUT UR40, URZ, UR15, URZ, 0x33, !UPT ;  /* 0x0000000f3f287292 */ /* 0x000fe2000f8e333f */
[----:B------:R-:W-:Y:S01]  /*21fa0*/  ISETP.NE.AND.EX P0, PT, RZ, UR5, PT, P0 ;  /* 0x00000005ff007c0c */ /* 0x000fe2000bf05300 */
[----:B------:R-:W-:Y:S02]  /*21fb0*/  USHF.R.U64 UR15, UR16, UR17, UR8 ;  /* 0x00000011100f7299 */ /* 0x000fe40008001208 */
[----:B------:R-:W-:Y:S02]  /*21fc0*/  USHF.R.U32.HI UR8, URZ, UR17, UR8 ;  /* 0x000000113f087299 */ /* 0x000fe40008011608 */
[----:B------:R-:W-:Y:S02]  /*21fd0*/  UIADD3 UR12, -UR12, URZ, URZ ;  /* 0x0000003f0c0c7290 */ /* 0x000fe4000fffe13f */
[----:B------:R-:W-:Y:S01]  /*21fe0*/  USHF.R.U64 UR17, UR15, UR21, UR8 ;  /* 0x000000150f117299 */ /* 0x000fe20008001208 */
[----:B------:R-:W-:Y:S01]  /*21ff0*/  UMOV UR19, 0x1 ;  /* 0x0000000100137882 */ /* 0x000fe20000000000 */
[----:B------:R-:W-:Y:S01]  /*22000*/  ULDC UR13, c[0x0][0x144] ;  /* 0x00005100000d7ab9 */ /* 0x000fe20000000800 */
[----:B------:R-:W-:Y:S01]  /*22010*/  ULDC UR7, c[0x0][0x600] ;  /* 0x0001800000077ab9 */ /* 0x000fe20000000800 */
[----:B------:R-:W-:-:S02]  /*22020*/  USHF.L.U32 UR24, UR19, UR21, URZ ;  /* 0x0000001513187299 */ /* 0x000fc4000800063f */
[----:B------:R-:W-:Y:S02]  /*22030*/  USHF.R.U32.HI UR8, URZ, UR21, UR8 ;  /* 0x000000153f087299 */ /* 0x000fe40008011608 */
[----:B------:R-:W-:Y:S02]  /*22040*/  UIMAD UR21, UR13, UR12, UR6 ;  /* 0x0000000c0d1572a4 */ /* 0x000fe4000f8e0206 */
[----:B------:R-:W-:Y:S02]  /*22050*/  UIADD3 UR20, UR7, -0x1, URZ ;  /* 0xffffffff07147890 */ /* 0x000fe4000fffe03f */
[----:B------:R-:W-:Y:S01]  /*22060*/  UIADD3 UR19, -UR14, URZ, URZ ;  /* 0x0000003f0e137290 */ /* 0x000fe2000fffe13f */
[----:B------:R-:W-:Y:S01]  /*22070*/  ULDC UR25, c[0x0][0x148] ;  /* 0x0000520000197ab9 */ /* 0x000fe20000000800 */
[----:B------:R-:W-:Y:S01]  /*22080*/  ULDC UR22, c[0x0][0x648] ;  /* 0x0001920000167ab9 */ /* 0x000fe20000000800 */
[----:B------:R-:W-:Y:S01]  /*22090*/  ULDC UR23, c[0x0][0x638] ;  /* 0x00018e0000177ab9 */ /* 0x000fe20000000800 */
        /* <DEDUP_REMOVED lines=14> */
.L_x_545:
[----:B------:R-:W-:Y:S01]  /*22180*/  UISETP.NE.AND UP0, UPT, UR39, URZ, UPT ;  /* 0x0000003f2700728c */ /* 0x000fe2000bf05270 */
[----:B------:R-:W-:Y:S01]  /*22190*/  IMAD.MOV.U32 R0, RZ, RZ, 0x1 ;  /* 0x00000001ff007424 */ /* 0x000fe200078e00ff */
[----:B------:R-:W-:Y:S02]  /*221a0*/  USHF.R.U64 UR4, UR6, UR22, UR8 ;  /* 0x0000001606047299 */ /* 0x000fe40008001208 */
[----:B------:R-:W-:Y:S02]  /*221b0*/  ULOP3.LUT UR40, UR15, UR40, URZ, 0xc0, !UPT ;  /* 0x000000280f287292 */ /* 0x000fe4000f8ec03f */
[----:B------:R-:W-:Y:S02]  /*221c0*/  UIADD3 UR5, -UR4, URZ, URZ ;  /* 0x0000003f04057290 */ /* 0x000fe4000fffe13f */
[----:B------:R-:W-:Y:S02]  /*221d0*/  UIMAD UR40, UR24, UR4, UR40 ;  /* 0x00000004182872a4 */ /* 0x000fe4000f8e0228 */
[----:B------:R-:W-:-:S02]  /*221e0*/  ULOP3.LUT UR16, UR16, UR20, URZ, 0xc0, !UPT ;  /* 0x0000001410107292 */ /* 0x000fc4000f8ec03f */
[----:B------:R-:W-:Y:S02]  /*221f0*/  @UP0 UIMAD UR21, UR25, UR19, UR18 ;  /* 0x00000013191502a4 */ /* 0x000fe4000f8e0212 */
[----:B------:R-:W-:-:S03]  /*22200*/  UIMAD UR4, UR5, UR23, UR17 ;  /* 0x00000017050472a4 */ /* 0x000fc6000f8e0211 */
[----:B------:R-:W-:Y:S01]  /*22210*/  ULDC UR5, c[0x0][0x610] ;  /* 0x0001840000057ab9 */ /* 0x000fe20000000800 */
[----:B------:R-:W-:Y:S02]  /*22220*/  UIMAD UR4, UR4, UR7, UR16 ;  /* 0x00000007040472a4 */ /* 0x000fe4000f8e0210 */
[----:B------:R-:W-:-:S04]  /*22230*/  UIMAD UR40, UR40, UR5, UR21 ;  /* 0x00000005282872a4 */ /* 0x000fc8000f8e0215 */
[----:B------:R-:W-:Y:S02]  /*22240*/  USEL UR41, UR4, UR40, !UP0 ;  /* 0x0000002804297287 */ /* 0x000fe4000c000000 */
[----:B------:R-:W-:-:S12]  /*22250*/  USEL UR40, UR40, UR4, !UP0 ;  /* 0x0000000428287287 */ /* 0x000fd8000c000000 */
.L_x_543:
[----:B------:R-:W-:-:S13]  /*22260*/  LOP3.LUT P0, RZ, R0, 0xff, RZ, 0xc0, !PT ;  /* 0x000000ff00ff7812 */ /* 0x000fda000780c0ff */
[----:B------:R-:W-:Y:S05]  /*22270*/  @P0 BRA `(.L_x_546) ;  /* 0xfffffdf000440947 */ /* 0x000fea000383ffff */
[----:B------:R-:W-:Y:S05]  /*22280*/  EXIT ;  /* 0x000000000000794d */ /* 0x000fea0003800000 */
.L_x_7:
[----:B------:R-:W2:Y:S01]  /*22290*/  LDL R5, [R1+0x204] ;  /* 0x0002040001057983 */ /* 0x000ea20000100800 */
[----:B------:R-:W-:-:S03]  /*222a0*/  ULDC.64 UR4, c[0x0][0x650] ;  /* 0x0001940000047ab9 */ /* 0x000fc60000000a00 */
[----:B------:R-:W3:Y:S01]  /*222b0*/  LDL R4, [R1+0x200] ;  /* 0x0002000001047983 */ /* 0x000ee20000100800 */
[----:B------:R-:W-:Y:S01]  /*222c0*/  PRMT R0, RZ, 0x7610, R0 ;  /* 0x00007610ff007816 */ /* 0x000fe20000000000 */
[----:B------:R-:W-:Y:S01]  /*222d0*/  IMAD.MOV.U32 R3, RZ, RZ, -0x1 ;  /* 0xffffffffff037424 */ /* 0x000fe200078e00ff */
[----:B------:R-:W-:Y:S01]  /*222e0*/  MOV R2, 0xffffffff ;  /* 0xffffffff00027802 */ /* 0x000fe20000000f00 */
[----:B------:R-:W-:Y:S01]  /*222f0*/  IMAD.MOV.U32 R11, RZ, RZ, -0x1 ;  /* 0xffffffffff0b7424 */ /* 0x000fe200078e00ff */
[----:B--2---:R-:W-:-:S04]  /*22300*/  ISETP.GE.U32.AND P0, PT, R5, UR4, PT ;  /* 0x0000000405007c0c */ /* 0x004fc8000bf06070 */
[----:B---3--:R-:W-:-:S13]  /*22310*/  ISETP.GE.U32.AND.EX P0, PT, R4, UR5, PT, P0 ;  /* 0x0000000504007c0c */ /* 0x008fda000bf06100 */
        /* <DEDUP_REMOVED lines=21> */
.L_x_548:
[----:B------:R-:W-:Y:S01]  /*22470*/  USHF.R.U64 UR4, UR14, UR19, UR15 ;  /* 0x000000130e047299 */ /* 0x000fe2000800120f */
[----:B------:R-:W-:Y:S01]  /*22480*/  R2UR UR7, R4 ;  /* 0x00000000040772ca */ /* 0x000fe200000e0000 */
[----:B------:R-:W-:Y:S02]  /*22490*/  USHF.R.U32.HI UR5, URZ, UR19, UR15 ;  /* 0x000000133f057299 */ /* 0x000fe4000801160f */
[----:B------:R-:W-:Y:S01]  /*224a0*/  UIADD3 UR13, UP0, URZ, -UR4, URZ ;  /* 0x800000043f0d7290 */ /* 0x000fe2000ff1e03f */
[----:B------:R-:W-:Y:S01]  /*224b0*/  ULDC.64 UR14, c[0x0][0x620] ;  /* 0x00018800000e7ab9 */ /* 0x000fe20000000a00 */
[----:B------:R-:W-:Y:S02]  /*224c0*/  UMOV UR6, UR20 ;  /* 0x0000001400067c82 */ /* 0x000fe40008000000 */
[----:B------:R-:W-:Y:S02]  /*224d0*/  UIADD3.X UR5, URZ, ~UR5, URZ, UP0, !UPT ;  /* 0x800000053f057290 */ /* 0x000fe400087fe43f */
[----:B------:R-:W-:-:S02]  /*224e0*/  UISETP.NE.AND UP1, UPT, UR39, URZ, UPT ;  /* 0x0000003f2700728c */ /* 0x000fc4000bf25270 */
[----:B------:R-:W-:Y:S02]  /*224f0*/  UIMAD UR5, UR5, UR14, URZ ;  /* 0x0000000e050572a4 */ /* 0x000fe4000f8e023f */
[----:B------:R-:W-:Y:S02]  /*22500*/  UIMAD.WIDE.U32 UR6, UR13, UR14, UR6 ;  /* 0x0000000e0d0672a5 */ /* 0x000fe4000f8e0006 */
[----:B------:R-:W-:Y:S01]  /*22510*/  UIMAD UR5, UR13, UR15, UR5 ;  /* 0x0000000f0d0572a4 */ /* 0x000fe2000f8e0205 */
[----:B------:R-:W-:Y:S02]  /*22520*/  ULDC UR14, c[0x0][0x608] ;  /* 0x00018200000e7ab9 */ /* 0x000fe40000000800 */
[----:B------:R-:W-:Y:S01]  /*22530*/  ULDC UR13, c[0x0][0x618] ;  /* 0x00018600000d7ab9 */ /* 0x000fe20000000800 */
[----:B------:R-:W-:Y:S01]  /*22540*/  UIADD3 UR5, UR7, UR5, URZ ;  /* 0x0000000507057290 */ /* 0x000fe2000fffe03f */
[----:B------:R-:W-:Y:S01]  /*22550*/  ULDC UR22, c[0x0][0x658] ;  /* 0x0001960000167ab9 */ /* 0x000fe20000000800 */
[----:B------:R-:W-:-:S02]  /*22560*/  @UP1 UIMAD UR8, UR11, UR12, UR10 ;  /* 0x0000000c0b0812a4 */ /* 0x000fc4000f8e020a */
[----:B------:R-:W-:Y:S02]  /*22570*/  USHF.R.U64 UR17, UR6, UR13, UR5 ;  /* 0x0000000d06117299 */ /* 0x000fe40008001205 */
[----:B------:R-:W-:Y:S01]  /*22580*/  USHF.R.U32.HI UR5, URZ, UR13, UR5 ;  /* 0x0000000d3f057299 */ /* 0x000fe20008011605 */
[----:B------:R-:W-:Y:S01]  /*22590*/  ULDC.64 UR6, c[0x0][0x640] ;  /* 0x0001900000067ab9 */ /* 0x000fe20000000a00 */
[----:B------:R-:W-:Y:S01]  /*225a0*/  UMOV UR10, 0xffffffff ;  /* 0xffffffff000a7882 */ /* 0x000fe20000000000 */
[----:B------:R-:W-:Y:S01]  /*225b0*/  ISETP.NE.U32.AND P0, PT, RZ, UR6, PT ;  /* 0x00000006ff007c0c */ /* 0x000fe2000bf05070 */
[----:B------:R-:W-:Y:S02]  /*225c0*/  USHF.R.U64 UR18, UR17, UR14, UR5 ;  /* 0x0000000e11127299 */ /* 0x000fe40008001205 */
[----:B------:R-:W-:Y:S01]  /*225d0*/  USHF.R.U32.HI UR5, URZ, UR14, UR5 ;  /* 0x0000000e3f057299 */ /* 0x000fe20008011605 */
[----:B------:R-:W-:Y:S01]  /*225e0*/  ISETP.NE.AND.EX P0, PT, RZ, UR7, PT, P0 ;  /* 0x00000007ff007c0c */ /* 0x000fe2000bf05300 */
[----:B------:R-:W-:-:S02]  /*225f0*/  USHF.L.U32 UR11, UR10, UR22, URZ ;  /* 0x000000160a0b7299 */ /* 0x000fc4000800063f */
[----:B------:R-:W-:Y:S01]  /*22600*/  USHF.R.U64 UR19, UR18, UR22, UR5 ;  /* 0x0000001612137299 */ /* 0x000fe20008001205 */
[----:B------:R-:W-:Y:S01]  /*22610*/  ULDC UR20, c[0x0][0x600] ;  /* 0x0001800000147ab9 */ /* 0x000fe20000000800 */
[----:B------:R-:W-:Y:S02]  /*22620*/  USHF.R.U32.HI UR10, URZ, UR22, UR5 ;  /* 0x000000163f0a7299 */ /* 0x000fe40008011605 */
[----:B------:R-:W-:Y:S02]  /*22630*/  UIADD3 UR21, UR20, -0x1, URZ ;  /* 0xffffffff14157890 */ /* 0x000fe4000fffe03f */
[----:B------:R-:W-:Y:S01]  /*22640*/  ULOP3.LUT UR26, URZ, UR11, URZ, 0x33, !UPT ;  /* 0x0000000b3f1a7292 */ /* 0x000fe2000f8e333f */
        /* <DEDUP_REMOVED lines=17> */
.L_x_549:
[----:B------:R-:W-:Y:S01]  /*22760*/  USHF.R.U64 UR6, UR5, UR23, UR10 ;  /* 0x0000001705067299 */ /* 0x000fe2000800120a */
[----:B------:R-:W-:Y:S01]  /*22770*/  MOV R0, 0x1 ;  /* 0x0000000100007802 */ /* 0x000fe20000000f00 */
[----:B------:R-:W-:Y:S01]  /*22780*/  USHF.L.U32 UR25, UR25, UR22, URZ ;  /* 0x0000001619197299 */ /* 0x000fe2000800063f */
[----:B------:R-:W-:Y:S01]  /*22790*/  IMAD.U32 R11, RZ, RZ, UR4 ;  /* 0x00000004ff0b7e24 */ /* 0x000fe2000f8e00ff */
[----:B------:R-:W-:Y:S02]  /*227a0*/  ULOP3.LUT UR5, UR18, UR26, URZ, 0xc0, !UPT ;  /* 0x0000001a12057292 */ /* 0x000fe4000f8ec03f */
[----:B------:R-:W-:Y:S02]  /*227b0*/  UIADD3 UR7, -UR6, URZ, URZ ;  /* 0x0000003f06077290 */ /* 0x000fe4000fffe13f */
[----:B------:R-:W-:Y:S02]  /*227c0*/  UIMAD UR6, UR25, UR6, UR5 ;  /* 0x00000006190672a4 */ /* 0x000fe4000f8e0205 */
[----:B------:R-:W-:-:S02]  /*227d0*/  ULOP3.LUT UR17, UR17, UR21, URZ, 0xc0, !UPT ;  /* 0x0000001511117292 */ /* 0x000fc4000f8ec03f */
[----:B------:R-:W-:Y:S02]  /*227e0*/  UIMAD UR5, UR7, UR24, UR19 ;  /* 0x00000018070572a4 */ /* 0x000fe4000f8e0213 */
[----:B------:R-:W-:Y:S01]  /*227f0*/  UISETP.NE.AND UP0, UPT, UR39, URZ, UPT ;  /* 0x0000003f2700728c */ /* 0x000fe2000bf05270 */
[----:B------:R-:W-:Y:S01]  /*22800*/  ULDC UR7, c[0x0][0x610] ;  /* 0x0001840000077ab9 */ /* 0x000fe20000000800 */
[----:B------:R-:W-:Y:S02]  /*22810*/  UIMAD UR5, UR5, UR20, UR17 ;  /* 0x00000014050572a4 */ /* 0x000fe4000f8e0211 */
[----:B------:R-:W-:-:S04]  /*22820*/  UIMAD UR8, UR6, UR7, UR8 ;  /* 0x00000007060872a4 */ /* 0x000fc8000f8e0208 */
[----:B------:R-:W-:Y:S02]  /*22830*/  USEL UR6, UR5, UR8, !UP0 ;  /* 0x0000000805067287 */ /* 0x000fe4000c000000 */
[----:B------:R-:W-:-:S04]  /*22840*/  USEL UR8, UR8, UR5, !UP0 ;  /* 0x0000000508087287 */ /* 0x000fc8000c000000 */
[----:B------:R-:W-:Y:S02]  /*22850*/  IMAD.U32 R3, RZ, RZ, UR6 ;  /* 0x00000006ff037e24 */ /* 0x000fe4000f8e00ff */
[----:B------:R-:W-:-:S07]  /*22860*/  MOV R2, UR8 ;  /* 0x0000000800027c02 */ /* 0x000fce0008000f00 */
.L_x_547:
[----:B------:R-:W-:-:S08]  /*22870*/  NOP ;  /* 0x0000000000007918 */ /* 0x000fd00000000000 */
[----:B0-----:R-:W0:-:S00]  /*22880*/  USETMAXREG.DEALLOC.CTAPOOL 0x18 ;  /* 0x00000018000079c8 */ /* 0x001e0000080e0500 */
[----:B------:R-:W-:-:S13]  /*22890*/  ISETP.NE.AND P0, PT, RZ, UR9, PT ;  /* 0x00000009ff007c0c */ /* 0x000fda000bf05270 */
[----:B------:R-:W-:Y:S05]  /*228a0*/  @P0 EXIT ;  /* 0x000000000000094d */ /* 0x000fea0003800000 */
[----:B0-----:R-:W-:Y:S01]  /*228b0*/  LOP3.LUT P0, RZ, R0, 0xff, RZ, 0xc0, !PT ;  /* 0x000000ff00ff7812 */ /* 0x001fe2000780c0ff */
[----:B------:R-:W-:Y:S02]  /*228c0*/  IMAD.MOV.U32 R6, RZ, RZ, 0x1 ;  /* 0x00000001ff067424 */ /* 0x000fe400078e00ff */
[----:B------:R-:W-:-:S10]  /*228d0*/  IMAD.MOV.U32 R7, RZ, RZ, RZ ;  /* 0x000000ffff077224 */ /* 0x000fd400078e00ff */
[----:B------:R-:W-:Y:S05]  /*228e0*/  @!P0 BRA `(.L_x_550) ;  /* 0x0000000c009c8947 */ /* 0x000fea0003800000 */
[----:B------:R-:W0:Y:S01]  /*228f0*/  LDC R0, c[0x0][0x28c] ;  /* 0x0000a300ff007b82 */ /* 0x000e220000000800 */
[----:B------:R-:W1:Y:S01]  /*22900*/  S2R R10, SR_CgaCtaId ;  /* 0x00000000000a7919 */ /* 0x000e620000008800 */
[----:B------:R-:W-:Y:S01]  /*22910*/  ULDC UR5, c[0x0][0x658] ;  /* 0x0001960000057ab9 */ /* 0x000fe20000000800 */
[----:B------:R-:W-:Y:S01]  /*22920*/  UMOV UR7, 0xffffffff ;  /* 0xffffffff00077882 */ /* 0x000fe20000000000 */
[----:B------:R-:W-:Y:S01]  /*22930*/  ULDC UR6, c[0x0][0xc] ;  /* 0x0000030000067ab9 */ /* 0x000fe20000000800 */
[----:B------:R-:W-:Y:S01]  /*22940*/  USHF.L.U32 UR9, UR7, UR5, URZ ;  /* 0x0000000507097299 */ /* 0x000fe2000800063f */
[----:B------:R-:W-:Y:S01]  /*22950*/  BSSY B0, `(.L_x_550) ;  /* 0x00000e0000007945 */ /* 0x000fe20003800000 */
[----:B------:R-:W-:Y:S01]  /*22960*/  UMOV UR8, 0x1 ;  /* 0x0000000100087882 */ /* 0x000fe20000000000 */
[----:B------:R-:W-:Y:S01]  /*22970*/  ULDC UR7, c[0x0][0x10] ;  /* 0x0000040000077ab9 */ /* 0x000fe20000000800 */
[----:B------:R-:W-:Y:S01]  /*22980*/  USHF.L.U32 UR5, UR8, UR5, URZ ;  /* 0x0000000508057299 */ /* 0x000fe2000800063f */
[----:B------:R-:W-:Y:S01]  /*22990*/  IMAD.MOV.U32 R9, RZ, RZ, 0x1 ;  /* 0x00000001ff097424 */ /* 0x000fe200078e00ff */
[----:B------:R-:W-:Y:S01]  /*229a0*/  UIMAD.WIDE.U32 UR6, UR6, UR7, URZ ;  /* 0x00000007060672a5 */ /* 0x000fe2000f8e003f */
[----:B------:R-:W-:Y:S01]  /*229b0*/  IMAD.MOV.U32 R6, RZ, RZ, 0x1 ;  /* 0x00000001ff067424 */ /* 0x000fe200078e00ff */
[----:B------:R-:W-:Y:S01]  /*229c0*/  ULDC UR8, c[0x0][0x14] ;  /* 0x0000050000087ab9 */ /* 0x000fe20000000800 */
[----:B------:R-:W-:Y:S01]  /*229d0*/  IMAD.MOV.U32 R7, RZ, RZ, RZ ;  /* 0x000000ffff077224 */ /* 0x000fe200078e00ff */
[----:B------:R-:W-:-:S02]  /*229e0*/  UIMAD.WIDE.U32 UR30, UR6, UR8, URZ ;  /* 0x00000008061e72a5 */ /* 0x000fc4000f8e003f */
[----:B------:R-:W-:Y:S01]  /*229f0*/  UIMAD UR7, UR7, UR8, URZ ;  /* 0x00000008070772a4 */ /* 0x000fe2000f8e023f */
[----:B------:R-:W-:Y:S01]  /*22a00*/  ULDC UR4, c[0x0][0x600] ;  /* 0x0001800000047ab9 */ /* 0x000fe20000000800 */
[----:B------:R-:W-:Y:S02]  /*22a10*/  ULOP3.LUT UR13, UR38, 0x2, URZ, 0xfc, !UPT ;  /* 0x00000002260d7892 */ /* 0x000fe4000f8efc3f */
[----:B------:R-:W-:Y:S01]  /*22a20*/  UIADD3 UR4, UR4, -0x1, URZ ;  /* 0xffffffff04047890 */ /* 0x000fe2000fffe03f */
[----:B0-----:R-:W-:Y:S01]  /*22a30*/  IADD3 R0, R0, 0x7f, RZ ;  /* 0x0000007f00007810 */ /* 0x001fe20007ffe0ff */
[----:B------:R-:W-:Y:S02]  /*22a40*/  ULOP3.LUT UR6, URZ, UR9, URZ, 0x33, !UPT ;  /* 0x000000093f067292 */ /* 0x000fe4000f8e333f */
[----:B------:R-:W-:Y:S01]  /*22a50*/  UIADD3 UR7, UR31, UR7, URZ ;  /* 0x000000071f077290 */ /* 0x000fe2000fffe03f */
[----:B------:R-:W-:Y:S01]  /*22a60*/  SHF.R.S32.HI R5, RZ, 0x1f, R0 ;  /* 0x0000001fff057819 */ /* 0x000fe20000011400 */
[----:B------:R-:W-:-:S03]  /*22a70*/  ULDC.64 UR40, c[0x0][0x198] ;  /* 0x0000660000287ab9 */ /* 0x000fc60000000a00 */
[----:B------:R-:W-:Y:S01]  /*22a80*/  LEA.HI R0, R5, R0, RZ, 0x7 ;  /* 0x0000000005007211 */ /* 0x000fe200078f38ff */
[C---:B-1----:R-:W-:Y:S01]  /*22a90*/  IMAD.SHL.U32 R16, R10.reuse, 0x80, RZ ;  /* 0x000000800a107824 */ /* 0x042fe200078e00ff */
[----:B------:R-:W-:Y:S02]  /*22aa0*/  SHF.L.U32 R10, R10, 0xd, RZ ;  /* 0x0000000d0a0a7819 */ /* 0x000fe400000006ff */
[----:B------:R-:W-:Y:S02]  /*22ab0*/  SHF.R.S32.HI R0, RZ, 0x7, R0 ;  /* 0x00000007ff007819 */ /* 0x000fe40000011400 */
[----:B------:R-:W-:Y:S02]  /*22ac0*/  LOP3.LUT R16, R16, 0x80, RZ, 0xc0, !PT ;  /* 0x0000008010107812 */ /* 0x000fe400078ec0ff */
[----:B------:R-:W-:Y:S02]  /*22ad0*/  LOP3.LUT R10, R10, 0x2000, RZ, 0xc0, !PT ;  /* 0x000020000a0a7812 */ /* 0x000fe400078ec0ff */
[----:B------:R-:W-:-:S07]  /*22ae0*/  IADD3 R17, R0, 0x1, RZ ;  /* 0x0000000100117810 */ /* 0x000fce0007ffe0ff */
.L_x_561:
[----:B------:R-:W-:-:S03]  /*22af0*/  UMOV UR8, 0xffffffff ;  /* 0xffffffff00087882 */ /* 0x000fc60000000000 */
[----:B------:R-:W-:Y:S05]  /*22b00*/  BRA.DIV UR8, `(.L_x_551) ;  /* 0x0000000e08dc7947 */ /* 0x000fea000b800000 */
[----:B------:R-:W-:-:S13]  /*22b10*/  ELECT P6, URZ, PT ;  /* 0x00000000003f782f */ /* 0x000fda00038c0000 */
.L_x_571:
[----:B------:R-:W0:Y:S01]  /*22b20*/  LDC R4, c[0x0][0x28c] ;  /* 0x0000a300ff047b82 */ /* 0x000e220000000800 */
[----:B------:R-:W-:Y:S01]  /*22b30*/  BSSY B1, `(.L_x_552) ;  /* 0x0000046000017945 */ /* 0x000fe20003800000 */
[----:B0-----:R-:W-:-:S13]  /*22b40*/  ISETP.LT.OR P6, PT, R4, 0x1, !P6 ;  /* 0x000000010400780c */ /* 0x001fda00077c1670 */
[----:B------:R-:W-:Y:S05]  /*22b50*/  @P6 BRA `(.L_x_553) ;  /* 0x00000004000c6947 */ /* 0x000fea0003800000 */
[----:B------:R-:W-:Y:S01]  /*22b60*/  IMAD R5, R3, 0x100, R16 ;  /* 0x0000010003057824 */ /* 0x000fe200078e0210 */
[----:B------:R-:W-:Y:S01]  /*22b70*/  MOV R12, RZ ;  /* 0x000000ff000c7202 */ /* 0x000fe20000000f00 */
[----:B------:R-:W-:Y:S01]  /*22b80*/  IMAD.SHL.U32 R2, R2, 0x100, RZ ;  /* 0x0000010002027824 */ /* 0x000fe200078e00ff */
[----:B------:R-:W-:Y:S01]  /*22b90*/  MOV R13, R7 ;  /* 0x00000007000d7202 */ /* 0x000fe20000000f00 */
[----:B------:R-:W-:Y:S02]  /*22ba0*/  IMAD.MOV.U32 R4, RZ, RZ, R17 ;  /* 0x000000ffff047224 */ /* 0x000fe400078e0011 */
[----:B------:R-:W-:-:S07]  /*22bb0*/  IMAD.MOV.U32 R3, RZ, RZ, R6 ;  /* 0x000000ffff037224 */ /* 0x000fce00078e0006 */
.L_x_556:
[----:B------:R-:W0:Y:S01]  /*22bc0*/  S2R R15, SR_CgaCtaId ;  /* 0x00000000000f7919 */ /* 0x000e220000008800 */
[----:B------:R-:W-:Y:S02]  /*22bd0*/  MOV R8, 0x400 ;  /* 0x0000040000087802 */ /* 0x000fe40000000f00 */
[----:B------:R-:W-:Y:S02]  /*22be0*/  SHF.L.U32 R14, R3, 0x1f, RZ ;  /* 0x0000001f030e7819 */ /* 0x000fe400000006ff */
[----:B0-----:R-:W-:-:S05]  /*22bf0*/  LEA R8, R15, R8, 0x18 ;  /* 0x000000080f087211 */ /* 0x001fca00078ec0ff */
[----:B------:R-:W-:-:S04]  /*22c00*/  IMAD R15, R13, 0x8, R8 ;  /* 0x000000080d0f7824 */ /* 0x000fc800078e0208 */
[----:B------:R-:W0:Y:S02]  /*22c10*/  SYNCS.PHASECHK.TRANS64.TRYWAIT P0, [R15+URZ+0x18], R14 ;  /* 0x0000180e0f0075a7 */ /* 0x000e24000800017f */
[----:B0-----:R-:W-:Y:S05]  /*22c20*/  @!P0 BRA `(.L_x_554) ;  /* 0x0000000c00b48947 */ /* 0x001fea0003800000 */
.L_x_572:
[----:B------:R-:W1:Y:S01]  /*22c30*/  S2R R18, SR_TID.X ;  /* 0x0000000000127919 */ /* 0x000e620000002100 */
[----:B------:R-:W-:-:S04]  /*22c40*/  UPRMT UR8, UR13, 0x9910, URZ ;  /* 0x000099100d087896 */ /* 0x000fc8000800003f */
[----:B------:R-:W-:Y:S01]  /*22c50*/  UISETP.NE.AND UP0, UPT, UR8, 0x2, UPT ;  /* 0x000000020800788c */ /* 0x000fe2000bf05270 */
[----:B-1----:R-:W-:-:S13]  /*22c60*/  LOP3.LUT P0, RZ, R18, 0x7f, RZ, 0xc0, !PT ;  /* 0x0000007f12ff7812 */ /* 0x002fda000780c0ff */
[----:B0-----:R-:W0:Y:S02]  /*22c70*/  @!P0 LDC R14, c[0x0][0x500] ;  /* 0x00014000ff0e8b82 */ /* 0x001e240000000800 */
[----:B0-----:R0:W-:Y:S01]  /*22c80*/  @!P0 SYNCS.ARRIVE.TRANS64 RZ, [R15+URZ], R14 ;  /* 0x0000000e0fff89a7 */ /* 0x0011e2000800003f */
[----:B------:R-:W-:-:S13]  /*22c90*/  PLOP3.LUT P0, PT, PT, PT, UP0, 0x80, 0x0 ;  /* 0x000000000000781c */ /* 0x000fda0003f0f008 */
[----:B0-----:R-:W-:Y:S05]  /*22ca0*/  @P0 BRA `(.L_x_555) ;  /* 0x0000000000040947 */ /* 0x001fea0003800000 */
[----:B------:R-:W-:Y:S01]  /*22cb0*/  BPT.TRAP 0x1 ;  /* 0x000000040000795c */ /* 0x000fe20000300000 */
.L_x_555:
[----:B------:R-:W-:Y:S01]  /*22cc0*/  R2UR UR33, R15 ;  /* 0x000000000f2172ca */ /* 0x000fe200000e0000 */
[C-C-:B------:R-:W-:Y:S01]  /*22cd0*/  IMAD R14, R13.reuse, 0x10000, R8.reuse ;  /* 0x000100000d0e7824 */ /* 0x140fe200078e0208 */
[----:B------:R-:W-:Y:S01]  /*22ce0*/  LEA R15, R13, R10, 0xf ;  /* 0x0000000a0d0f7211 */ /* 0x000fe200078e78ff */
[----:B------:R-:W-:Y:S01]  /*22cf0*/  UIADD3 UR14, UP0, UR40, 0xf0, URZ ;  /* 0x000000f0280e7890 */ /* 0x000fe2000ff1e03f */
[----:B------:R-:W-:Y:S01]  /*22d00*/  R2UR UR34, R12 ;  /* 0x000000000c2272ca */ /* 0x000fe200000e0000 */
[----:B------:R-:W-:Y:S01]  /*22d10*/  UIADD3 UR42, UP1, UR40, 0x1f0, URZ ;  /* 0x000001f0282a7890 */ /* 0x000fe2000ff3e03f */
[----:B------:R-:W-:Y:S01]  /*22d20*/  R2UR UR24, R14 ;  /* 0x000000000e1872ca */ /* 0x000fe200000e0000 */
[----:B------:R-:W-:Y:S01]  /*22d30*/  IMAD R15, R15, 0x2, R8 ;  /* 0x000000020f0f7824 */ /* 0x000fe200078e0208 */
[----:B------:R-:W-:Y:S01]  /*22d40*/  R2UR UR36, R11 ;  /* 0x000000000b2472ca */ /* 0x000fe200000e0000 */
[----:B------:R-:W-:Y:S01]  /*22d50*/  UIADD3.X UR15, URZ, UR41, URZ, UP0, !UPT ;  /* 0x000000293f0f7290 */ /* 0x000fe200087fe43f */
[----:B------:R-:W-:Y:S01]  /*22d60*/  R2UR UR35, R2 ;  /* 0x00000000022372ca */ /* 0x000fe200000e0000 */
[----:B------:R-:W-:Y:S01]  /*22d70*/  UIADD3.X UR43, URZ, UR41, URZ, UP1, !UPT ;  /* 0x000000293f2b7290 */ /* 0x000fe20008ffe43f */
[----:B------:R-:W-:Y:S01]  /*22d80*/  R2UR UR8, R15 ;  /* 0x000000000f0872ca */ /* 0x000fe200000e0000 */
[----:B------:R-:W-:Y:S01]  /*22d90*/  VIADD R13, R13, 0x1 ;  /* 0x000000010d0d7836 */ /* 0x000fe20000000000 */
[----:B------:R-:W-:Y:S01]  /*22da0*/  IADD3 R4, R4, -0x1, RZ ;  /* 0xffffffff04047810 */ /* 0x000fe20007ffe0ff */
[----:B------:R-:W-:Y:S01]  /*22db0*/  UMOV UR22, 0x0 ;  /* 0x0000000000167882 */ /* 0x000fe20000000000 */
[----:B------:R-:W-:Y:S01]  /*22dc0*/  R2UR UR19, R5 ;  /* 0x00000000051372ca */ /* 0x000fe200000e0000 */
[----:B------:R-:W-:Y:S01]  /*22dd0*/  UIADD3 UR26, UR34, 0x40, URZ ;  /* 0x00000040221a7890 */ /* 0x000fe2000fffe03f */
[----:B------:R-:W-:Y:S01]  /*22de0*/  ISETP.GT.AND P1, PT, R4, 0x1, PT ;  /* 0x000000010400780c */ /* 0x000fe20003f24270 */
[----:B------:R-:W-:Y:S01]  /*22df0*/  UIADD3 UR32, UR24, 0x100, URZ ;  /* 0x0000010018207890 */ /* 0x000fe2000fffe03f */
[----:B------:R-:W-:Y:S01]  /*22e00*/  ISETP.NE.AND P0, PT, R13, 0x3, PT ;  /* 0x000000030d00780c */ /* 0x000fe20003f05270 */
[----:B------:R-:W-:Y:S01]  /*22e10*/  UIADD3 UR24, UR24, 0x8100, URZ ;  /* 0x0000810018187890 */ /* 0x000fe2000fffe03f */
[----:B------:R-:W-:Y:S01]  /*22e20*/  VIADD R12, R12, 0x80 ;  /* 0x000000800c0c7836 */ /* 0x000fe20000000000 */
[----:B------:R-:W-:Y:S01]  /*22e30*/  UMOV UR23, 0x10000000 ;  /* 0x1000000000177882 */ /* 0x000fe20000000000 */
[----:B------:R-:W-:Y:S01]  /*22e40*/  UMOV UR25, UR33 ;  /* 0x0000002100197c82 */ /* 0x000fe20008000000 */
[----:B------:R-:W-:Y:S01]  /*22e50*/  UIADD3 UR16, UR8, 0x30100, URZ ;  /* 0x0003010008107890 */ /* 0x000fe2000fffe03f */
[----:B------:R-:W-:Y:S01]  /*22e60*/  SEL R8, RZ, 0x1, P0 ;  /* 0x00000001ff087807 */ /* 0x000fe20000000000 */
[----:B------:R-:W-:Y:S01]  /*22e70*/  UIADD3 UR8, UR8, 0x38100, URZ ;  /* 0x0003810008087890 */ /* 0x000fe2000fffe03f */
[----:B------:R0:W-:Y:S01]  /*22e80*/  UTMALDG.3D [UR32], [UR14], desc[UR22] ;  /* 0x000016200e0075b4 */ /* 0x0001e20008011000 */
[----:B------:R-:W-:Y:S01]  /*22e90*/  UMOV UR28, UR36 ;  /* 0x00000024001c7c82 */ /* 0x000fe20008000000 */
[----:B------:R-:W-:Y:S01]  /*22ea0*/  UMOV UR27, UR35 ;  /* 0x00000023001b7c82 */ /* 0x000fe20008000000 */
[----:B------:R-:W-:Y:S01]  /*22eb0*/  UMOV UR21, 0x30000 ;  /* 0x0003000000157882 */ /* 0x000fe20000000000 */
[----:B------:R-:W-:Y:S01]  /*22ec0*/  UMOV UR17, UR33 ;  /* 0x0000002100117c82 */ /* 0x000fe20008000000 */
[----:B------:R-:W-:Y:S01]  /*22ed0*/  UMOV UR18, UR34 ;  /* 0x0000002200127c82 */ /* 0x000fe20008000000 */
[----:B------:R-:W-:Y:S01]  /*22ee0*/  UMOV UR20, UR36 ;  /* 0x0000002400147c82 */ /* 0x000fe20008000000 */
[----:B------:R-:W-:Y:S01]  /*22ef0*/  UMOV UR9, UR33 ;  /* 0x0000002100097c82 */ /* 0x000fe20008000000 */
[----:B------:R-:W-:Y:S01]  /*22f00*/  UMOV UR11, UR19 ;  /* 0x00000013000b7c82 */ /* 0x000fe20008000000 */
[----:B------:R-:W-:Y:S01]  /*22f10*/  UMOV UR12, UR36 ;  /* 0x00000024000c7c82 */ /* 0x000fe20008000000 */
[----:B------:R0:W-:Y:S01]  /*22f20*/  UTMALDG.3D [UR24], [UR14], desc[UR22] ;  /* 0x000016180e0075b4 */ /* 0x0001e20008011000 */
[----:B------:R-:W-:Y:S01]  /*22f30*/  UMOV UR10, UR26 ;  /* 0x0000001a000a7c82 */ /* 0x000fe20008000000 */
[----:B------:R-:W-:-:S02]  /*22f40*/  LOP3.LUT R3, R3, R8, RZ, 0x3c, !PT ;  /* 0x0000000803037212 */ /* 0x000fc400078e3cff */
[----:B------:R-:W-:Y:S01]  /*22f50*/  SEL R13, R13, RZ, P0 ;  /* 0x000000ff0d0d7207 */ /* 0x000fe20000000000 */
[----:B------:R0:W-:Y:S01]  /*22f60*/  UTMALDG.3D.MULTICAST [UR16], [UR42], UR21, desc[UR22] ;  /* 0x000016102a0073b4 */ /* 0x0001e20008011815 */
[----:B------:R0:W-:Y:S02]  /*22f70*/  UTMALDG.3D.MULTICAST [UR8], [UR42], UR21, desc[UR22] ;  /* 0x000016082a0073b4 */ /* 0x0001e40008011815 */
[----:B0-----:R-:W-:Y:S05]  /*22f80*/  @P1 BRA `(.L_x_556) ;  /* 0xfffffffc000c1947 */ /* 0x001fea000383ffff */
.L_x_553:
[----:B------:R-:W-:Y:S05]  /*22f90*/  BSYNC B1 ;  /* 0x0000000000017941 */ /* 0x000fea0003800000 */
.L_x_552:
[----:B------:R-:W2:Y:S01]  /*22fa0*/  LDL.LU R15, [R1+0x200] ;  /* 0x00020000010f7983 */ /* 0x000ea20000300800 */
[----:B------:R-:W-:Y:S01]  /*22fb0*/  LOP3.LUT P0, RZ, R9, 0xff, RZ, 0xc0, !PT ;  /* 0x000000ff09ff7812 */ /* 0x000fe2000780c0ff */
[C---:B------:R-:W-:Y:S01]  /*22fc0*/  IMAD.IADD R4, R0.reuse, 0x1, R7 ;  /* 0x0000000100047824 */ /* 0x040fe200078e0207 */
[----:B------:R-:W-:Y:S01]  /*22fd0*/  ULDC.64 UR8, c[0x0][0x650] ;  /* 0x0001940000087ab9 */ /* 0x000fe20000000a00 */
[----:B------:R-:W3:Y:S01]  /*22fe0*/  LDL.LU R14, [R1+0x204] ;  /* 0x00020400010e7983 */ /* 0x000ee20000300800 */
[----:B------:R-:W-:Y:S01]  /*22ff0*/  ISETP.GE.U32.AND P1, PT, R0, 0x3, PT ;  /* 0x000000030000780c */ /* 0x000fe20003f26070 */
[----:B------:R-:W-:Y:S01]  /*23000*/  BSSY B1, `(.L_x_557) ;  /* 0x0000072000017945 */ /* 0x000fe20003800000 */
[----:B------:R-:W-:Y:S01]  /*23010*/  IMAD.MOV.U32 R11, RZ, RZ, -0x1 ;  /* 0xffffffffff0b7424 */ /* 0x000fe200078e00ff */
[----:B------:R-:W-:-:S06]  /*23020*/  PRMT R9, RZ, 0x7610, R9 ;  /* 0x00007610ff097816 */ /* 0x000fcc0000000009 */
[----:B------:R-:W0:Y:S01]  /*23030*/  @P0 S2R R3, SR_CgaCtaId ;  /* 0x0000000000030919 */ /* 0x000e220000008800 */
[----:B------:R-:W-:-:S04]  /*23040*/  @P0 MOV R2, 0x400 ;  /* 0x0000040000020802 */ /* 0x000fc80000000f00 */
[----:B0-----:R-:W-:-:S04]  /*23050*/  @P0 LEA R2, R3, R2, 0x18 ;  /* 0x0000000203020211 */ /* 0x001fc800078ec0ff */
[----:B------:R0:W-:Y:S01]  /*23060*/  @P0 SYNCS.ARRIVE.TRANS64.A1T0 RZ, [R2+URZ+0x48], RZ ;  /* 0x000048ff02ff09a7 */ /* 0x0001e2000810003f */
[----:B------:R-:W-:-:S04]  /*23070*/  ISETP.GT.U32.AND P0, PT, R4, 0x2, PT ;  /* 0x000000020400780c */ /* 0x000fc80003f04070 */
[----:B------:R-:W-:Y:S01]  /*23080*/  ISETP.LT.U32.AND P0, PT, R0, 0x3, P0 ;  /* 0x000000030000780c */ /* 0x000fe20000701070 */
[----:B0-----:R-:W-:Y:S01]  /*23090*/  IMAD.WIDE.U32 R2, R4, -0x55555555, RZ ;  /* 0xaaaaaaab04027825 */ /* 0x001fe200078e00ff */
[----:B------:R-:W-:-:S04]  /*230a0*/  MOV R2, 0xffffffff ;  /* 0xffffffff00027802 */ /* 0x000fc80000000f00 */
[----:B------:R-:W-:Y:S02]  /*230b0*/  SHF.R.U32.HI R5, RZ, 0x1, R3 ;  /* 0x00000001ff057819 */ /* 0x000fe40000011603 */
[----:B------:R-:W-:-:S03]  /*230c0*/  SEL R3, RZ, 0x1, !P0 ;  /* 0x00000001ff037807 */ /* 0x000fc60004000000 */
[--C-:B------:R-:W-:Y:S01]  /*230d0*/  IMAD R7, R5, -0x3, R4.reuse ;  /* 0xfffffffd05077824 */ /* 0x100fe200078e0204 */
[----:B------:R-:W-:Y:S01]  /*230e0*/  LOP3.LUT R6, R6, R3, RZ, 0x3c, !PT ;  /* 0x0000000306067212 */ /* 0x000fe200078e3cff */
[----:B------:R-:W-:Y:S01]  /*230f0*/  IMAD.MOV.U32 R3, RZ, RZ, -0x1 ;  /* 0xffffffffff037424 */ /* 0x000fe200078e00ff */
[----:B------:R-:W-:Y:S02]  /*23100*/  PRMT R4, RZ, 0x7610, R4 ;  /* 0x00007610ff047816 */ /* 0x000fe40000000004 */
[----:B------:R-:W-:Y:S02]  /*23110*/  @P1 LOP3.LUT R6, R6, 0x1, R5, 0x78, !PT ;  /* 0x0000000106061812 */ /* 0x000fe400078e7805 */
[----:B---3--:R-:W-:-:S04]  /*23120*/  IADD3 R14, P0, R14, UR30, RZ ;  /* 0x0000001e0e0e7c10 */ /* 0x008fc8000ff1e0ff */
[----:B--2---:R-:W-:Y:S01]  /*23130*/  IADD3.X R15, R15, UR7, RZ, P0, !PT ;  /* 0x000000070f0f7c10 */ /* 0x004fe200087fe4ff */
[----:B------:R0:W-:Y:S01]  /*23140*/  STL [R1+0x204], R14 ;  /* 0x0002040e01007387 */ /* 0x0001e20000100800 */
[----:B------:R-:W-:-:S03]  /*23150*/  ISETP.GE.U32.AND P0, PT, R14, UR8, PT ;  /* 0x000000080e007c0c */ /* 0x000fc6000bf06070 */
[----:B------:R0:W-:Y:S01]  /*23160*/  STL [R1+0x200], R15 ;  /* 0x0002000f01007387 */ /* 0x0001e20000100800 */
[----:B------:R-:W-:-:S13]  /*23170*/  ISETP.GE.U32.AND.EX P0, PT, R15, UR9, PT, P0 ;  /* 0x000000090f007c0c */ /* 0x000fda000bf06100 */
[----:B0-----:R-:W-:Y:S05]  /*23180*/  @P0 BRA `(.L_x_558) ;  /* 0x0000000400640947 */ /* 0x001fea0003800000 */
[----:B------:R-:W0:Y:S01]  /*23190*/  S2R R8, SR_CTAID.X ;  /* 0x0000000000087919 */ /* 0x000e220000002500 */
[----:B------:R-:W-:Y:S01]  /*231a0*/  ULDC UR8, c[0x0][0x150] ;  /* 0x0000540000087ab9 */ /* 0x000fe20000000800 */
[----:B------:R-:W1:Y:S01]  /*231b0*/  LDC R5, c[0x0][0x144] ;  /* 0x00005100ff057b82 */ /* 0x000e620000000800 */
[----:B------:R-:W-:Y:S01]  /*231c0*/  UISETP.NE.AND UP0, UPT, UR39, URZ, UPT ;  /* 0x0000003f2700728c */ /* 0x000fe2000bf05270 */
[----:B------:R-:W2:Y:S01]  /*231d0*/  S2R R2, SR_CTAID.Y ;  /* 0x0000000000027919 */ /* 0x000ea20000002600 */
[----:B------:R-:W-:-:S04]  /*231e0*/  ULDC UR11, c[0x0][0x630] ;  /* 0x00018c00000b7ab9 */ /* 0x000fc80000000800 */
[----:B------:R-:W-:Y:S01]  /*231f0*/  PLOP3.LUT P0, PT, PT, PT, UP0, 0x80, 0x0 ;  /* 0x000000000000781c */ /* 0x000fe20003f0f008 */
[----:B------:R-:W3:Y:S01]  /*23200*/  LDC R13, c[0x0][0x148] ;  /* 0x00005200ff0d7b82 */ /* 0x000ee20000000800 */
[----:B0-----:R-:W-:Y:S02]  /*23210*/  I2FP.F32.U32 R3, R8 ;  /* 0x0000000800037245 */ /* 0x001fe40000201000 */
[----:B--2---:R-:W-:-:S03]  /*23220*/  I2FP.F32.U32 R4, R2 ;  /* 0x0000000200047245 */ /* 0x004fc60000201000 */
[----:B------:R-:W-:Y:S01]  /*23230*/  FMUL R3, R3, UR8 ;  /* 0x0000000803037c20 */ /* 0x000fe20008400000 */
[----:B------:R-:W-:Y:S02]  /*23240*/  ULDC UR8, c[0x0][0x154] ;  /* 0x0000550000087ab9 */ /* 0x000fe40000000800 */
[----:B------:R-:W-:Y:S01]  /*23250*/  FMUL R11, R4, UR8 ;  /* 0x00000008040b7c20 */ /* 0x000fe20008400000 */
[----:B------:R-:W-:Y:S02]  /*23260*/  ULDC.64 UR8, c[0x0][0x628] ;  /* 0x00018a0000087ab9 */ /* 0x000fe40000000a00 */
[----:B------:R-:W0:Y:S08]  /*23270*/  F2I.U32.TRUNC.NTZ R3, R3 ;  /* 0x0000000300037305 */ /* 0x000e30000020f000 */
[----:B------:R-:W2:Y:S01]  /*23280*/  F2I.U32.TRUNC.NTZ R11, R11 ;  /* 0x0000000b000b7305 */ /* 0x000ea2000020f000 */
[----:B0-----:R-:W-:-:S02]  /*23290*/  IADD3 R4, -R3, RZ, RZ ;  /* 0x000000ff03047210 */ /* 0x001fc40007ffe1ff */
[----:B------:R-:W-:-:S03]  /*232a0*/  MOV R3, R15 ;  /* 0x0000000f00037202 */ /* 0x000fc60000000f00 */
[----:B-1----:R-:W-:Y:S02]  /*232b0*/  IMAD R8, R5, R4, R8 ;  /* 0x0000000405087224 */ /* 0x002fe400078e0208 */
[----:B--2---:R-:W-:-:S04]  /*232c0*/  IMAD.MOV R4, RZ, RZ, -R11 ;  /* 0x000000ffff047224 */ /* 0x004fc800078e0a0b */
[----:B---3--:R-:W-:Y:S01]  /*232d0*/  @P0 IMAD R8, R13, R4, R2 ;  /* 0x000000040d080224 */ /* 0x008fe200078e0202 */
[----:B------:R-:W-:Y:S01]  /*232e0*/  ISETP.NE.U32.AND P0, PT, RZ, UR8, PT ;  /* 0x00000008ff007c0c */ /* 0x000fe2000bf05070 */
[----:B------:R-:W-:-:S03]  /*232f0*/  IMAD.MOV.U32 R2, RZ, RZ, R14 ;  /* 0x000000ffff027224 */ /* 0x000fc600078e000e */
[----:B------:R-:W-:-:S13]  /*23300*/  ISETP.NE.AND.EX P0, PT, RZ, UR9, PT, P0 ;  /* 0x00000009ff007c0c */ /* 0x000fda000bf05300 */
[----:B------:R-:W-:Y:S05]  /*23310*/  @!P0 BRA `(.L_x_559) ;  /* 0x0000000000288947 */ /* 0x000fea0003800000 */
[----:B------:R-:W-:Y:S02]  /*23320*/  ULDC UR10, c[0x0][0x634] ;  /* 0x00018d00000a7ab9 */ /* 0x000fe40000000800 */
[----:B------:R-:W-:-:S05]  /*23330*/  IADD3 R3, P0, R14, UR10, RZ ;  /* 0x0000000a0e037c10 */ /* 0x000fca000ff1e0ff */
[----:B------:R-:W-:-:S04]  /*23340*/  IMAD.X R11, RZ, RZ, R15, P0 ;  /* 0x000000ffff0b7224 */ /* 0x000fc800000e060f */
[----:B------:R-:W-:-:S04]  /*23350*/  IMAD.WIDE.U32 R4, R11, UR8, RZ ;  /* 0x000000080b047c25 */ /* 0x000fc8000f8e00ff */
[----:B------:R-:W-:-:S04]  /*23360*/  IMAD.WIDE.U32 R4, P0, R3, UR9, R4 ;  /* 0x0000000903047c25 */ /* 0x000fc8000f800004 */
[----:B------:R-:W-:Y:S01]  /*23370*/  IMAD.WIDE.U32 R2, R3, UR8, RZ ;  /* 0x0000000803027c25 */ /* 0x000fe2000f8e00ff */
[----:B------:R-:W-:-:S04]  /*23380*/  MOV R2, R5 ;  /* 0x0000000500027202 */ /* 0x000fc80000000f00 */
[----:B------:R-:W-:Y:S01]  /*23390*/  IADD3 RZ, P1, R3, R4, RZ ;  /* 0x0000000403ff7210 */ /* 0x000fe20007f3e0ff */
[----:B------:R-:W-:-:S04]  /*233a0*/  IMAD.X R3, RZ, RZ, RZ, P0 ;  /* 0x000000ffff037224 */ /* 0x000fc800000e06ff */
[----:B------:R-:W-:-:S08]  /*233b0*/  IMAD.WIDE.U32.X R2, R11, UR9, R2, P1 ;  /* 0x000000090b027c25 */ /* 0x000fd000088e0402 */
.L_x_559:
[--C-:B------:R-:W-:Y:S01]  /*233c0*/  SHF.R.U64 R11, R2, UR11, R3.reuse ;  /* 0x0000000b020b7c19 */ /* 0x100fe20008001203 */
[----:B------:R-:W-:Y:S01]  /*233d0*/  ULDC.64 UR8, c[0x0][0x620] ;  /* 0x0001880000087ab9 */ /* 0x000fe20000000a00 */
[----:B------:R-:W-:Y:S01]  /*233e0*/  SHF.R.U32.HI R2, RZ, UR11, R3 ;  /* 0x0000000bff027c19 */ /* 0x000fe20008011603 */
[----:B------:R-:W-:Y:S01]  /*233f0*/  ULDC.64 UR10, c[0x0][0x640] ;  /* 0x00019000000a7ab9 */ /* 0x000fe20000000a00 */
[----:B------:R-:W-:Y:S02]  /*23400*/  IADD3 R13, P0, RZ, -R11, RZ ;  /* 0x8000000bff0d7210 */ /* 0x000fe40007f1e0ff */
[----:B------:R-:W-:-:S03]  /*23410*/  MOV R3, R15 ;  /* 0x0000000f00037202 */ /* 0x000fc60000000f00 */
[----:B------:R-:W-:Y:S01]  /*23420*/  IMAD.X R2, RZ, RZ, ~R2, P0 ;  /* 0x000000ffff027224 */ /* 0x000fe200000e0e02 */
[----:B------:R-:W-:-:S03]  /*23430*/  ISETP.NE.U32.AND P0, PT, RZ, UR10, PT ;  /* 0x0000000aff007c0c */ /* 0x000fc6000bf05070 */
[----:B------:R-:W-:Y:S01]  /*23440*/  IMAD R2, R2, UR8, RZ ;  /* 0x0000000802027c24 */ /* 0x000fe2000f8e02ff */
[----:B------:R-:W-:-:S03]  /*23450*/  ISETP.NE.AND.EX P0, PT, RZ, UR11, PT, P0 ;  /* 0x0000000bff007c0c */ /* 0x000fc6000bf05300 */
[----:B------:R-:W-:Y:S02]  /*23460*/  IMAD R5, R13, UR9, R2 ;  /* 0x000000090d057c24 */ /* 0x000fe4000f8e0202 */
[----:B------:R-:W-:-:S04]  /*23470*/  IMAD.MOV.U32 R2, RZ, RZ, R14 ;  /* 0x000000ffff027224 */ /* 0x000fc800078e000e */
[----:B------:R-:W-:Y:S01]  /*23480*/  IMAD.WIDE.U32 R2, R13, UR8, R2 ;  /* 0x000000080d027c25 */ /* 0x000fe2000f8e0002 */
[----:B------:R-:W-:-:S03]  /*23490*/  ULDC UR8, c[0x0][0x618] ;  /* 0x0001860000087ab9 */ /* 0x000fc60000000800 */
[----:B------:R-:W-:-:S05]  /*234a0*/  IMAD.IADD R3, R3, 0x1, R5 ;  /* 0x0000000103037824 */ /* 0x000fca00078e0205 */
[--C-:B------:R-:W-:Y:S02]  /*234b0*/  SHF.R.U64 R12, R2, UR8, R3.reuse ;  /* 0x00000008020c7c19 */ /* 0x100fe40008001203 */
[----:B------:R-:W-:Y:S01]  /*234c0*/  SHF.R.U32.HI R3, RZ, UR8, R3 ;  /* 0x00000008ff037c19 */ /* 0x000fe20008011603 */
[----:B------:R-:W-:-:S03]  /*234d0*/  ULDC UR8, c[0x0][0x608] ;  /* 0x0001820000087ab9 */ /* 0x000fc60000000800 */
[--C-:B------:R-:W-:Y:S02]  /*234e0*/  SHF.R.U64 R13, R12, UR8, R3.reuse ;  /* 0x000000080c0d7c19 */ /* 0x100fe40008001203 */
[----:B------:R-:W-:Y:S01]  /*234f0*/  SHF.R.U32.HI R2, RZ, UR8, R3 ;  /* 0x00000008ff027c19 */ /* 0x000fe20008011603 */
[----:B------:R-:W-:-:S03]  /*23500*/  ULDC UR8, c[0x0][0x658] ;  /* 0x0001960000087ab9 */ /* 0x000fc60000000800 */
[--C-:B------:R-:W-:Y:S02]  /*23510*/  SHF.R.U64 R14, R13, UR8, R2.reuse ;  /* 0x000000080d0e7c19 */ /* 0x100fe40008001202 */
[----:B------:R-:W-:-:S03]  /*23520*/  SHF.R.U32.HI R15, RZ, UR8, R2 ;  /* 0x00000008ff0f7c19 */ /* 0x000fc60008011602 */
[----:B------:R-:W-:Y:S01]  /*23530*/  IMAD.MOV.U32 R2, RZ, RZ, R14 ;  /* 0x000000ffff027224 */ /* 0x000fe200078e000e */
[----:B------:R-:W-:Y:S01]  /*23540*/  MOV R3, R15 ;  /* 0x0000000f00037202 */ /* 0x000fe20000000f00 */
[----:B------:R-:W-:Y:S06]  /*23550*/  @!P0 BRA `(.L_x_560) ;  /* 0x0000000000288947 */ /* 0x000fec0003800000 */
        /* <DEDUP_REMOVED lines=10> */
.L_x_560:
[----:B------:R-:W-:Y:S01]  /*23600*/  ULDC UR8, c[0x0][0x648] ;  /* 0x0001920000087ab9 */ /* 0x000fe20000000800 */
[----:B------:R-:W-:Y:S01]  /*23610*/  LOP3.LUT R13, R13, UR6, RZ, 0xc0, !PT ;  /* 0x000000060d0d7c12 */ /* 0x000fe2000f8ec0ff */
[----:B------:R-:W-:Y:S01]  /*23620*/  UISETP.NE.AND UP0, UPT, UR39, URZ, UPT ;  /* 0x0000003f2700728c */ /* 0x000fe2000bf05270 */
[----:B------:R-:W-:Y:S01]  /*23630*/  SHF.R.U64 R2, R2, UR8, R3 ;  /* 0x0000000802027c19 */ /* 0x000fe20008001203 */
[----:B------:R-:W-:Y:S01]  /*23640*/  ULDC UR8, c[0x0][0x638] ;  /* 0x00018e0000087ab9 */ /* 0x000fe20000000800 */
[----:B------:R-:W-:Y:S01]  /*23650*/  LOP3.LUT R5, R12, UR4, RZ, 0xc0, !PT ;  /* 0x000000040c057c12 */ /* 0x000fe2000f8ec0ff */
[----:B------:R-:W-:Y:S02]  /*23660*/  IMAD.MOV.U32 R4, RZ, RZ, 0x1 ;  /* 0x00000001ff047424 */ /* 0x000fe400078e00ff */
[----:B------:R-:W-:Y:S01]  /*23670*/  IMAD.MOV R3, RZ, RZ, -R2 ;  /* 0x000000ffff037224 */ /* 0x000fe200078e0a02 */
[----:B------:R-:W-:Y:S01]  /*23680*/  PLOP3.LUT P0, PT, PT, PT, UP0, 0x40, 0x0 ;  /* 0x000000000000781c */ /* 0x000fe20003f0e808 */
[----:B------:R-:W-:Y:S01]  /*23690*/  IMAD R13, R2, UR5, R13 ;  /* 0x00000005020d7c24 */ /* 0x000fe2000f8e020d */
[----:B------:R-:W-:Y:S01]  /*236a0*/  PLOP3.LUT P1, PT, PT, PT, UP0, 0x40, 0x0 ;  /* 0x000000000000781c */ /* 0x000fe20003f2e808 */
[----:B------:R-:W-:Y:S01]  /*236b0*/  IMAD R14, R3, UR8, R14 ;  /* 0x00000008030e7c24 */ /* 0x000fe2000f8e020e */
[----:B------:R-:W-:-:S02]  /*236c0*/  ULDC UR8, c[0x0][0x610] ;  /* 0x0001840000087ab9 */ /* 0x000fc40000000800 */
[----:B------:R-:W-:Y:S01]  /*236d0*/  IMAD R8, R13, UR8, R8 ;  /* 0x000000080d087c24 */ /* 0x000fe2000f8e0208 */
[----:B------:R-:W-:Y:S02]  /*236e0*/  ULDC UR8, c[0x0][0x600] ;  /* 0x0001800000087ab9 */ /* 0x000fe40000000800 */
[----:B------:R-:W-:-:S05]  /*236f0*/  IMAD R5, R14, UR8, R5 ;  /* 0x000000080e057c24 */ /* 0x000fca000f8e0205 */
[----:B------:R-:W-:Y:S02]  /*23700*/  SEL R3, R5, R8, P0 ;  /* 0x0000000805037207 */ /* 0x000fe40000000000 */
[----:B------:R-:W-:-:S07]  /*23710*/  SEL R2, R8, R5, P1 ;  /* 0x0000000508027207 */ /* 0x000fce0000800000 */
.L_x_558:
[----:B------:R-:W-:Y:S05]  /*23720*/  BSYNC B1 ;  /* 0x0000000000017941 */ /* 0x000fea0003800000 */
.L_x_557:
[----:B------:R-:W-:-:S13]  /*23730*/  LOP3.LUT P0, RZ, R4, 0xff, RZ, 0xc0, !PT ;  /* 0x000000ff04ff7812 */ /* 0x000fda000780c0ff */
[----:B------:R-:W-:Y:S05]  /*23740*/  @P0 BRA `(.L_x_561) ;  /* 0xfffffff000e80947 */ /* 0x000fea000383ffff */
[----:B------:R-:W-:Y:S05]  /*23750*/  BSYNC B0 ;  /* 0x0000000000007941 */ /* 0x000fea0003800000 */
.L_x_550:
[----:B------:R-:W-:-:S03]  /*23760*/  UMOV UR8, 0xffffffff ;  /* 0xffffffff00087882 */ /* 0x000fc60000000000 */
[----:B------:R-:W-:Y:S05]  /*23770*/  BRA.DIV UR8, `(.L_x_562) ;  /* 0x0000000208f47947 */ /* 0x000fea000b800000 */
[----:B------:R-:W-:-:S13]  /*23780*/  ELECT P6, URZ, PT ;  /* 0x00000000003f782f */ /* 0x000fda00038c0000 */
.L_x_575:
[----:B------:R-:W-:Y:S04]  /*23790*/  BSSY B0, `(.L_x_563) ;  /* 0x0000023000007945 */ /* 0x000fe80003800000 */
[----:B------:R-:W-:Y:S05]  /*237a0*/  @!P6 BRA `(.L_x_564) ;  /* 0x000000000084e947 */ /* 0x000fea0003800000 */
[----:B------:R-:W-:-:S04]  /*237b0*/  ULOP3.LUT UR8, UR38, 0x2, URZ, 0xfc, !UPT ;  /* 0x0000000226087892 */ /* 0x000fc8000f8efc3f */
[----:B------:R-:W-:-:S06]  /*237c0*/  UISETP.NE.AND UP0, UPT, UR8, 0x3, UPT ;  /* 0x000000030800788c */ /* 0x000fcc000bf05270 */
[----:B------:R-:W-:-:S13]  /*237d0*/  PLOP3.LUT P0, PT, PT, PT, UP0, 0x80, 0x0 ;  /* 0x000000000000781c */ /* 0x000fda0003f0f008 */
[----:B------:R-:W-:Y:S05]  /*237e0*/  @!P0 BRA `(.L_x_565) ;  /* 0x0000000000048947 */ /* 0x000fea0003800000 */
[----:B------:R-:W-:Y:S01]  /*237f0*/  BPT.TRAP 0x1 ;  /* 0x000000040000795c */ /* 0x000fe20000300000 */
.L_x_565:
[----:B------:R-:W0:Y:S01]  /*23800*/  S2R R3, SR_CgaCtaId ;  /* 0x0000000000037919 */ /* 0x000e220000008800 */
[----:B------:R-:W-:Y:S02]  /*23810*/  MOV R0, 0x400 ;  /* 0x0000040000007802 */ /* 0x000fe40000000f00 */
[----:B------:R-:W-:Y:S02]  /*23820*/  SHF.L.U32 R2, R6, 0x1f, RZ ;  /* 0x0000001f06027819 */ /* 0x000fe400000006ff */
[----:B0-----:R-:W-:-:S04]  /*23830*/  LEA R0, R3, R0, 0x18 ;  /* 0x0000000003007211 */ /* 0x001fc800078ec0ff */
[----:B------:R-:W-:-:S05]  /*23840*/  IADD3 R0, R0, 0x18, RZ ;  /* 0x0000001800007810 */ /* 0x000fca0007ffe0ff */
[----:B------:R-:W-:-:S04]  /*23850*/  IMAD R3, R7, 0x8, R0 ;  /* 0x0000000807037824 */ /* 0x000fc800078e0200 */
[----:B------:R-:W0:Y:S02]  /*23860*/  SYNCS.PHASECHK.TRANS64.TRYWAIT P0, [R3+URZ], R2 ;  /* 0x00000002030075a7 */ /* 0x000e24000800017f */
[----:B0-----:R-:W-:Y:S05]  /*23870*/  @!P0 BRA `(.L_x_566) ;  /* 0x0000000000d48947 */ /* 0x001fea0003800000 */
.L_x_576:
[----:B------:R-:W-:-:S05]  /*23880*/  VIADD R7, R7, 0x1 ;  /* 0x0000000107077836 */ /* 0x000fca0000000000 */
[----:B------:R-:W-:-:S04]  /*23890*/  ISETP.NE.AND P0, PT, R7, 0x3, PT ;  /* 0x000000030700780c */ /* 0x000fc80003f05270 */
[----:B0-----:R-:W-:Y:S02]  /*238a0*/  SEL R3, RZ, 0x1, P0 ;  /* 0x00000001ff037807 */ /* 0x001fe40000000000 */
[----:B------:R-:W-:Y:S02]  /*238b0*/  SEL R7, R7, RZ, P0 ;  /* 0x000000ff07077207 */ /* 0x000fe40000000000 */
[----:B------:R-:W-:Y:S02]  /*238c0*/  LOP3.LUT R5, R6, R3, RZ, 0x3c, !PT ;  /* 0x0000000306057212 */ /* 0x000fe400078e3cff */
[----:B------:R-:W-:Y:S02]  /*238d0*/  LEA R3, R7, R0, 0x3 ;  /* 0x0000000007037211 */ /* 0x000fe400078e18ff */
[----:B------:R-:W-:-:S04]  /*238e0*/  SHF.L.U32 R2, R5, 0x1f, RZ ;  /* 0x0000001f05027819 */ /* 0x000fc800000006ff */
[----:B------:R-:W0:Y:S02]  /*238f0*/  SYNCS.PHASECHK.TRANS64.TRYWAIT P0, [R3+URZ], R2 ;  /* 0x00000002030075a7 */ /* 0x000e24000800017f */
[----:B0-----:R-:W-:Y:S05]  /*23900*/  @!P0 BRA `(.L_x_567) ;  /* 0x0000000000c48947 */ /* 0x001fea0003800000 */
.L_x_577:
[----:B0-----:R-:W-:-:S05]  /*23910*/  VIADD R2, R7, 0x1 ;  /* 0x0000000107027836 */ /* 0x001fca0000000000 */
[----:B------:R-:W-:-:S04]  /*23920*/  ISETP.NE.AND P0, PT, R2, 0x3, PT ;  /* 0x000000030200780c */ /* 0x000fc80003f05270 */
[----:B------:R-:W-:Y:S02]  /*23930*/  SEL R4, RZ, 0x1, P0 ;  /* 0x00000001ff047807 */ /* 0x000fe40000000000 */
[----:B------:R-:W-:Y:S02]  /*23940*/  SEL R3, R2, RZ, P0 ;  /* 0x000000ff02037207 */ /* 0x000fe40000000000 */
[----:B------:R-:W-:-:S03]  /*23950*/  LOP3.LUT R4, R5, R4, RZ, 0x3c, !PT ;  /* 0x0000000405047212 */ /* 0x000fc600078e3cff */
[----:B------:R-:W-:Y:S01]  /*23960*/  IMAD R3, R3, 0x8, R0 ;  /* 0x0000000803037824 */ /* 0x000fe200078e0200 */
[----:B------:R-:W-:-:S07]  /*23970*/  SHF.L.U32 R0, R4, 0x1f, RZ ;  /* 0x0000001f04007819 */ /* 0x000fce00000006ff */
.L_x_568:
[----:B0-----:R0:W1:Y:S02]  /*23980*/  SYNCS.PHASECHK.TRANS64.TRYWAIT P0, [R3+URZ], R0 ;  /* 0x00000000030075a7 */ /* 0x001064000800017f */
[----:B-1----:R-:W-:Y:S05]  /*23990*/  @!P0 NANOSLEEP.SYNCS 0x989680 ;  /* 0x009896800000895d */ /* 0x002fea0003900000 */
[----:B------:R-:W1:Y:S02]  /*239a0*/  @!P0 SYNCS.PHASECHK.TRANS64 P0, [R3+URZ], R0 ;  /* 0x00000000030085a7 */ /* 0x000e64000800007f */
[----:B-1----:R-:W-:Y:S05]  /*239b0*/  @!P0 BRA `(.L_x_568) ;  /* 0xfffffffc00f08947 */ /* 0x002fea000383ffff */
.L_x_564:
[----:B------:R-:W-:Y:S05]  /*239c0*/  BSYNC B0 ;  /* 0x0000000000007941 */ /* 0x000fea0003800000 */
.L_x_563:
[----:B------:R-:W-:Y:S05]  /*239d0*/  EXIT ;  /* 0x000000000000794d */ /* 0x000fea0003800000 */
.L_x_21:
[----:B-1----:R1:W2:Y:S02]  /*239e0*/  SYNCS.PHASECHK.TRANS64.TRYWAIT P1, [R4+URZ], R3 ;  /* 0x00000003040075a7 */ /* 0x0022a4000802017f */
[----:B--2---:R-:W-:Y:S05]  /*239f0*/  @!P1 NANOSLEEP.SYNCS 0x989680 ;  /* 0x009896800000995d */ /* 0x004fea0003900000 */
[----:B------:R-:W2:Y:S02]  /*23a00*/  @!P1 SYNCS.PHASECHK.TRANS64 P1, [R4+URZ], R3 ;  /* 0x00000003040095a7 */ /* 0x000ea4000802007f */
[----:B--2---:R-:W-:Y:S05]  /*23a10*/  @!P1 BRA `(.L_x_21) ;  /* 0xfffffffc00f09947 */ /* 0x004fea000383ffff */
[----:B------:R-:W-:Y:S05]  /*23a20*/  BRA `(.L_x_20) ;  /* 0xfffffddc002c7947 */ /* 0x000fea000383ffff */
.L_x_26:
[----:B-1----:R1:W2:Y:S02]  /*23a30*/  SYNCS.PHASECHK.TRANS64.TRYWAIT P1, [R3+URZ], R4 ;  /* 0x00000004030075a7 */ /* 0x0022a4000802017f */
[----:B--2---:R-:W-:Y:S05]  /*23a40*/  @!P1 NANOSLEEP.SYNCS 0x989680 ;  /* 0x009896800000995d */ /* 0x004fea0003900000 */
[----:B------:R-:W2:Y:S02]  /*23a50*/  @!P1 SYNCS.PHASECHK.TRANS64 P1, [R3+URZ], R4 ;  /* 0x00000004030095a7 */ /* 0x000ea4000802007f */
[----:B--2---:R-:W-:Y:S05]  /*23a60*/  @!P1 BRA `(.L_x_26) ;  /* 0xfffffffc00f09947 */ /* 0x004fea000383ffff */
[----:B------:R-:W-:Y:S05]  /*23a70*/  BRA `(.L_x_25) ;  /* 0xfffffe5000b87947 */ /* 0x000fea000383ffff */
.L_x_551:
[----:B------:R-:W-:Y:S01]  /*23a80*/  BSSY B1, `(.L_x_569) ;  /* 0x0000006000017945 */ /* 0x000fe20003800000 */
[----:B------:R-:W-:-:S07]  /*23a90*/  MOV R15, 0xffffffff ;  /* 0xffffffff000f7802 */ /* 0x000fce0000000f00 */
[----:B------:R-:W-:Y:S05]  /*23aa0*/  WARPSYNC.COLLECTIVE R15, `(.L_x_570) ;  /* 0x000000000f0c7348 */ /* 0x000fea0003c00000 */
[----:B------:R-:W-:Y:S02]  /*23ab0*/  ELECT P6, UR62, PT ;  /* 0x00000000003e782f */ /* 0x000fe400038c0000 */
[----:B------:R-:W-:Y:S01]  /*23ac0*/  MOV R14, UR62 ;  /* 0x0000003e000e7c02 */ /* 0x000fe20008000f00 */
[----:B------:R-:W-:Y:S10]  /*23ad0*/  ENDCOLLECTIVE ;  /* 0x000000000000791b */ /* 0x000ff40003800000 */
.L_x_570:
[----:B------:R-:W-:Y:S05]  /*23ae0*/  BSYNC B1 ;  /* 0x0000000000017941 */ /* 0x000fea0003800000 */
.L_x_569:
[----:B------:R-:W-:Y:S05]  /*23af0*/  BRA `(.L_x_571) ;  /* 0xfffffff000087947 */ /* 0x000fea000383ffff */
.L_x_554:
[----:B0-----:R0:W1:Y:S02]  /*23b00*/  SYNCS.PHASECHK.TRANS64.TRYWAIT P0, [R15+URZ+0x18], R14 ;  /* 0x0000180e0f0075a7 */ /* 0x001064000800017f */
[----:B-1----:R-:W-:Y:S05]  /*23b10*/  @!P0 NANOSLEEP.SYNCS 0x989680 ;  /* 0x009896800000895d */ /* 0x002fea0003900000 */
[----:B------:R-:W1:Y:S02]  /*23b20*/  @!P0 SYNCS.PHASECHK.TRANS64 P0, [R15+URZ+0x18], R14 ;  /* 0x0000180e0f0085a7 */ /* 0x000e64000800007f */
[----:B-1----:R-:W-:Y:S05]  /*23b30*/  @!P0 BRA `(.L_x_554) ;  /* 0xfffffffc00f08947 */ /* 0x002fea000383ffff */
[----:B------:R-:W-:Y:S05]  /*23b40*/  BRA `(.L_x_572) ;  /* 0xfffffff000387947 */ /* 0x000fea000383ffff */
.L_x_562:
[----:B------:R-:W-:Y:S01]  /*23b50*/  BSSY B0, `(.L_x_573) ;  /* 0x0000006000007945 */ /* 0x000fe20003800000 */
[----:B------:R-:W-:-:S07]  /*23b60*/  IMAD.MOV.U32 R15, RZ, RZ, -0x1 ;  /* 0xffffffffff0f7424 */ /* 0x000fce00078e00ff */
[----:B------:R-:W-:Y:S05]  /*23b70*/  WARPSYNC.COLLECTIVE R15, `(.L_x_574) ;  /* 0x000000000f0c7348 */ /* 0x000fea0003c00000 */
[----:B------:R-:W-:Y:S02]  /*23b80*/  ELECT P6, UR62, PT ;  /* 0x00000000003e782f */ /* 0x000fe400038c0000 */
[----:B------:R-:W-:Y:S01]  /*23b90*/  MOV R14, UR62 ;  /* 0x0000003e000e7c02 */ /* 0x000fe20008000f00 */
[----:B------:R-:W-:Y:S10]  /*23ba0*/  ENDCOLLECTIVE ;  /* 0x000000000000791b */ /* 0x000ff40003800000 */
.L_x_574:
[----:B------:R-:W-:Y:S05]  /*23bb0*/  BSYNC B0 ;  /* 0x0000000000007941 */ /* 0x000fea0003800000 */
.L_x_573:
[----:B------:R-:W-:Y:S05]  /*23bc0*/  BRA `(.L_x_575) ;  /* 0xfffffff800f07947 */ /* 0x000fea000383ffff */
.L_x_566:
[----:B0-----:R0:W1:Y:S02]  /*23bd0*/  SYNCS.PHASECHK.TRANS64.TRYWAIT P0, [R3+URZ], R2 ;  /* 0x00000002030075a7 */ /* 0x001064000800017f */
[----:B-1----:R-:W-:Y:S05]  /*23be0*/  @!P0 NANOSLEEP.SYNCS 0x989680 ;  /* 0x009896800000895d */ /* 0x002fea0003900000 */
[----:B------:R-:W1:Y:S02]  /*23bf0*/  @!P0 SYNCS.PHASECHK.TRANS64 P0, [R3+URZ], R2 ;  /* 0x00000002030085a7 */ /* 0x000e64000800007f */
[----:B-1----:R-:W-:Y:S05]  /*23c00*/  @!P0 BRA `(.L_x_566) ;  /* 0xfffffffc00f08947 */ /* 0x002fea000383ffff */
[----:B------:R-:W-:Y:S05]  /*23c10*/  BRA `(.L_x_576) ;  /* 0xfffffffc00187947 */ /* 0x000fea000383ffff */
.L_x_567:
[----:B0-----:R0:W1:Y:S02]  /*23c20*/  SYNCS.PHASECHK.TRANS64.TRYWAIT P0, [R3+URZ], R2 ;  /* 0x00000002030075a7 */ /* 0x001064000800017f */
[----:B-1----:R-:W-:Y:S05]  /*23c30*/  @!P0 NANOSLEEP.SYNCS 0x989680 ;  /* 0x009896800000895d */ /* 0x002fea0003900000 */
[----:B------:R-:W1:Y:S02]  /*23c40*/  @!P0 SYNCS.PHASECHK.TRANS64 P0, [R3+URZ], R2 ;  /* 0x00000002030085a7 */ /* 0x000e64000800007f */
[----:B-1----:R-:W-:Y:S05]  /*23c50*/  @!P0 BRA `(.L_x_567) ;  /* 0xfffffffc00f08947 */ /* 0x002fea000383ffff */
[----:B------:R-:W-:Y:S05]  /*23c60*/  BRA `(.L_x_577) ;  /* 0xfffffffc00287947 */ /* 0x000fea000383ffff */
.L_x_578:
[----:B------:R-:W-:-:S00]  /*23c70*/  BRA `(.L_x_578) ;  /* 0xfffffffc00fc7947 */ /* 0x000fc0000383ffff */
[----:B------:R-:W-:-:S00]  /*23c80*/  NOP ;  /* 0x0000000000007918 */ /* 0x000fc00000000000 */
[----:B------:R-:W-:-:S00]  /*23c90*/  NOP ;  /* 0x0000000000007918 */ /* 0x000fc00000000000 */
[----:B------:R-:W-:-:S00]  /*23ca0*/  NOP ;  /* 0x0000000000007918 */ /* 0x000fc00000000000 */
[----:B------:R-:W-:-:S00]  /*23cb0*/  NOP ;  /* 0x0000000000007918 */ /* 0x000fc00000000000 */
[----:B------:R-:W-:-:S00]  /*23cc0*/  NOP ;  /* 0x0000000000007918 */ /* 0x000fc00000000000 */
[----:B------:R-:W-:-:S00]  /*23cd0*/  NOP ;  /* 0x0000000000007918 */ /* 0x000fc00000000000 */
[----:B------:R-:W-:-:S00]  /*23ce0*/  NOP ;  /* 0x0000000000007918 */ /* 0x000fc00000000000 */
[----:B------:R-:W-:-:S00]  /*23cf0*/  NOP ;  /* 0x0000000000007918 */ /* 0x000fc00000000000 */
.L_x_579:


//--------------------- .nv.global.init           --------------------------
	.section	.nv.global.init,"aw",@progbits
.nv.global.init:
	.type		$str$22,@object
	.size		$str$22,($str$23 - $str$22)
$str$22:
        /*0000*/ 	.byte	0x6b, 0x5f, 0x74, 0x69, 0x6c, 0x65, 0x5f, 0x63, 0x6f, 0x75, 0x6e, 0x74, 0x20, 0x3e, 0x3d, 0x20
        /*0010*/ 	.byte	0x31, 0x00
	.type		$str$23,@object
	.size		$str$23,(__unnamed_1 - $str$23)
$str$23:
        /*0012*/ 	.byte	0x2f, 0x74, 0x6d, 0x70, 0x2f, 0x63, 0x75, 0x74, 0x6c, 0x61, 0x73, 0x73, 0x5f, 0x73, 0x77, 0x65
        /*0022*/ 	.byte	0x65, 0x70, 0x5f, 0x73, 0x72, 0x63, 0x2f, 0x69, 0x6e, 0x63, 0x6c, 0x75, 0x64, 0x65, 0x2f, 0x63
        /*0032*/ 	.byte	0x75, 0x74, 0x6c, 0x61, 0x73, 0x73, 0x2f, 0x67, 0x65, 0x6d, 0x6d, 0x2f, 0x63, 0x6f, 0x6c, 0x6c
        /*0042*/ 	.byte	0x65, 0x63, 0x74, 0x69, 0x76, 0x65, 0x2f, 0x73, 0x6d, 0x39, 0x30, 0x5f, 0x6d, 0x6d, 0x61, 0x5f
        /*0052*/ 	.byte	0x74, 0x6d, 0x61, 0x5f, 0x67, 0x6d, 0x6d, 0x61, 0x5f, 0x73, 0x73, 0x5f, 0x77, 0x61, 0x72, 0x70
        /*0062*/ 	.byte	0x73, 0x70, 0x65, 0x63, 0x69, 0x61, 0x6c, 0x69, 0x7a, 0x65, 0x64, 0x2e, 0x68, 0x70, 0x70, 0x00
	.type		__unnamed_1,@object
	.size		__unnamed_1,(.L_0 - __unnamed_1)
__unnamed_1:
        /* <DEDUP_REMOVED lines=182> */
        /*0bd2*/ 	.byte	0x79, 0x5d, 0x00
.L_0:


//--------------------- .nv.shared._ZN7cutlass13device_kernelINS_4gemm6kernel13GemmUniversalIN4cute5tupleIJiiiiEEENS1_10collective13CollectiveMmaINS1_34MainloopSm90TmaGmmaWarpSpecializedILi3ENS5_IJNS4_1CILi2EEENSA_ILi1EEESC_EEENS1_35KernelTmaWarpSpecializedCooperativeEEENS5_IJNSA_ILi256EEESG_NSA_ILi128EEEEEENS_10bfloat16_tENS5_IJlSC_lEEESJ_SK_NS4_8TiledMMAINS4_8MMA_AtomIJNS4_4SM904GMMA28MMA_64x256x16_F32BF16BF16_SSILNSO_5MajorE0ELSQ_0ELNSO_7ScaleInE1ELSR_1EEEEEENS4_6LayoutISD_NS5_IJSC_NSA_ILi0EEESV_EEEEENS5_IJNS4_10UnderscoreESY_SY_EEEEENS4_13SM90_TMA_LOADENS4_14ComposedLayoutINS4_7SwizzleILi3ELi4ELi3EEENS4_18smem_ptr_flag_bitsILi16EEENSU_INS5_IJNSA_ILi8EEENSA_ILi64EEEEEENS5_IJS18_SC_EEEEEEEvNS4_8identityENS4_23SM90_TMA_LOAD_MULTICASTES1C_vS1D_EENS_8epilogue10collective6detail29Sm90TmaWarpSpecializedAdapterINS1H_15DefaultEpilogueISJ_SK_SK_NS1G_6thread17LinearCombinationISJ_Li1EffLNS1L_9ScaleType4KindE0ELNS_15FloatRoundStyleE2ESJ_EENS1_15EpilogueDefaultEEEEEvvEEEEvNT_6ParamsE --------------------------
	.section	.nv.shared._ZN7cutlass13device_kernelINS_4gemm6kernel13GemmUniversalIN4cute5tupleIJiiiiEEENS1_10collective13CollectiveMmaINS1_34MainloopSm90TmaGmmaWarpSpecializedILi3ENS5_IJNS4_1CILi2EEENSA_ILi1EEESC_EEENS1_35KernelTmaWarpSpecializedCooperativeEEENS5_IJNSA_ILi256EEESG_NSA_ILi128EEEEEENS_10bfloat16_tENS5_IJlSC_lEEESJ_SK_NS4_8TiledMMAINS4_8MMA_AtomIJNS4_4SM904GMMA28MMA_64x256x16_F32BF16BF16_SSILNSO_5MajorE0ELSQ_0ELNSO_7ScaleInE1ELSR_1EEEEEENS4_6LayoutISD_NS5_IJSC_NSA_ILi0EEESV_EEEEENS5_IJNS4_10UnderscoreESY_SY_EEEEENS4_13SM90_TMA_LOADENS4_14ComposedLayoutINS4_7SwizzleILi3ELi4ELi3EEENS4_18smem_ptr_flag_bitsILi16EEENSU_INS5_IJNSA_ILi8EEENSA_ILi64EEEEEENS5_IJS18_SC_EEEEEEEvNS4_8identityENS4_23SM90_TMA_LOAD_MULTICASTES1C_vS1D_EENS_8epilogue10collective6detail29Sm90TmaWarpSpecializedAdapterINS1H_15DefaultEpilogueISJ_SK_SK_NS1G_6thread17LinearCombinationISJ_Li1EffLNS1L_9ScaleType4KindE0ELNS_15FloatRoundStyleE2ESJ_EENS1_15EpilogueDefaultEEEEEvvEEEEvNT_6ParamsE,"aw",@nobits
	.sectionflags	@""
	.align	16
	.zero		1024


//--------------------- .nv.shared.reserved.0     --------------------------
	.section	.nv.shared.reserved.0,"aw",@nobits
	.weak		__nv_reservedSMEM_offset_0_alias
	.size		__nv_reservedSMEM_offset_0_alias, 0, 0
	.other		__nv_reservedSMEM_offset_0_alias,@"STO_CUDA_RESERVED_SHARED STV_DEFAULT"
__nv_reservedSMEM_offset_0_alias:
	.zero		0


//--------------------- .nv.global                --------------------------
	.section	.nv.global,"aw",@nobits
.nv.global:
	.type		_ZN39_INTERNAL_c7650aca_4_k_cu_8d132415_35444cute1_E,@object
	.size		_ZN39_INTERNAL_c7650aca_4_k_cu_8d132415_35444cute1_E,(_ZN39_INTERNAL_c7650aca_4_k_cu_8d132415_35444cuda3std3__45__cpo6cbeginE - _ZN39_INTERNAL_c7650aca_4_k_cu_8d132415_35444cute1_E)
_ZN39_INTERNAL_c7650aca_4_k_cu_8d132415_35444cute1_E:
	.zero		1
	.type		_ZN39_INTERNAL_c7650aca_4_k_cu_8d132415_35444cuda3std3__45__cpo6cbeginE,@object
	.size		_ZN39_INTERNAL_c7650aca_4_k_cu_8d132415_35444cuda3std3__45__cpo6cbeginE,(_ZN39_INTERNAL_c7650aca_4_k_cu_8d132415_35444cuda3std3__48in_placeE - _ZN39_INTERNAL_c7650aca_4_k_cu_8d132415_35444cuda3std3__45__cpo6cbeginE)
_ZN39_INTERNAL_c7650aca_4_k_cu_8d132415_35444cuda3std3__45__cpo6cbeginE:
	.zero		1
	.type		_ZN39_INTERNAL_c7650aca_4_k_cu_8d132415_35444cuda3std3__48in_placeE,@object
	.size		_ZN39_INTERNAL_c7650aca_4_k_cu_8d132415_35444cuda3std3__48in_placeE,(_ZN39_INTERNAL_c7650aca_4_k_cu_8d132415_35444cuda3std6ranges3__45__cpo9iter_moveE - _ZN39_INTERNAL_c7650aca_4_k_cu_8d132415_35444cuda3std3__48in_placeE)
_ZN39_INTERNAL_c7650aca_4_k_cu_8d132415_35444cuda3std3__48in_placeE:
	.zero		1
	.type		_ZN39_INTERNAL_c7650aca_4_k_cu_8d132415_35444cuda3std6ranges3__45__cpo9iter_moveE,@object
	.size		_ZN39_INTERNAL_c7650aca_4_k_cu_8d132415_35444cuda3std6ranges3__45__cpo9iter_moveE,(_ZN39_INTERNAL_c7650aca_4_k_cu_8d132415_35444cuda3std3__45__cpo5beginE - _ZN39_INTERNAL_c7650aca_4_k_cu_8d132415_35444cuda3std6ranges3__45__cpo9iter_moveE)
_ZN39_INTERNAL_c7650aca_4_k_cu_8d132415_35444cuda3std6ranges3__45__cpo9iter_moveE:
	.zero		1
	.type		_ZN39_INTERNAL_c7650aca_4_k_cu_8d132415_35444cuda3std3__45__cpo5beginE,@object
	.size		_ZN39_INTERNAL_c7650aca_4_k_cu_8d132415_35444cuda3std3__45__cpo5beginE,(_ZN39_INTERNAL_c7650aca_4_k_cu_8d132415_35444cuda3std3__441_GLOBAL__N__c7650aca_4_k_cu_8d132415_35446ignoreE - _ZN39_INTERNAL_c7650aca_4_k_cu_8d132415_35444cuda3std3__45__cpo5beginE)
_ZN39_INTERNAL_c7650aca_4_k_cu_8d132415_35444cuda3std3__45__cpo5beginE:
	.zero		1
	.type		_ZN39_INTERNAL_c7650aca_4_k_cu_8d132415_35444cuda3std3__441_GLOBAL__N__c7650aca_4_k_cu_8d132415_35446ignoreE,@object
	.size		_ZN39_INTERNAL_c7650aca_4_k_cu_8d132415_35444cuda3std3__441_GLOBAL__N__c7650aca_4_k_cu_8d132415_35446ignoreE,(_ZN39_INTERNAL_c7650aca_4_k_cu_8d132415_35444cute7productE - _ZN39_INTERNAL_c7650aca_4_k_cu_8d132415_35444cuda3std3__441_GLOBAL__N__c7650aca_4_k_cu_8d132415_35446ignoreE)
_ZN39_INTERNAL_c7650aca_4_k_cu_8d132415_35444cuda3std3__441_GLOBAL__N__c7650aca_4_k_cu_8d132415_35446ignoreE:
	.zero		1
	.type		_ZN39_INTERNAL_c7650aca_4_k_cu_8d132415_35444cute7productE,@object
	.size		_ZN39_INTERNAL_c7650aca_4_k_cu_8d132415_35444cute7productE,(_ZN39_INTERNAL_c7650aca_4_k_cu_8d132415_35444cuda3std3__45__cpo3endE - _ZN39_INTERNAL_c7650aca_4_k_cu_8d132415_35444cute7productE)
_ZN39_INTERNAL_c7650aca_4_k_cu_8d132415_35444cute7productE:
	.zero		1
	.type		_ZN39_INTERNAL_c7650aca_4_k_cu_8d132415_35444cuda3std3__45__cpo3endE,@object
	.size		_ZN39_INTERNAL_c7650aca_4_k_cu_8d132415_35444cuda3std3__45__cpo3endE,(_ZN39_INTERNAL_c7650aca_4_k_cu_8d132415_35444cuda3std3__419piecewise_constructE - _ZN39_INTERNAL_c7650aca_4_k_cu_8d132415_35444cuda3std3__45__cpo3endE)
_ZN39_INTERNAL_c7650aca_4_k_cu_8d132415_35444cuda3std3__45__cpo3endE:
	.zero		1
	.type		_ZN39_INTERNAL_c7650aca_4_k_cu_8d132415_35444cuda3std3__419piecewise_constructE,@object
	.size		_ZN39_INTERNAL_c7650aca_4_k_cu_8d132415_35444cuda3std3__419piecewise_constructE,(_ZN39_INTERNAL_c7650aca_4_k_cu_8d132415_35444cuda3std3__45__cpo4cendE - _ZN39_INTERNAL_c7650aca_4_k_cu_8d132415_35444cuda3std3__419piecewise_constructE)
_ZN39_INTERNAL_c7650aca_4_k_cu_8d132415_35444cuda3std3__419piecewise_constructE:
	.zero		1
	.type		_ZN39_INTERNAL_c7650aca_4_k_cu_8d132415_35444cuda3std3__45__cpo4cendE,@object
	.size		_ZN39_INTERNAL_c7650aca_4_k_cu_8d132415_35444cuda3std3__45__cpo4cendE,(_ZN39_INTERNAL_c7650aca_4_k_cu_8d132415_35444cuda3std6ranges3__45__cpo4swapE - _ZN39_INTERNAL_c7650aca_4_k_cu_8d132415_35444cuda3std3__45__cpo4cendE)
_ZN39_INTERNAL_c7650aca_4_k_cu_8d132415_35444cuda3std3__45__cpo4cendE:
	.zero		1
	.type		_ZN39_INTERNAL_c7650aca_4_k_cu_8d132415_35444cuda3std6ranges3__45__cpo4swapE,@object
	.size		_ZN39_INTERNAL_c7650aca_4_k_cu_8d132415_35444cuda3std6ranges3__45__cpo4swapE,(.L_8 - _ZN39_INTERNAL_c7650aca_4_k_cu_8d132415_35444cuda3std6ranges3__45__cpo4swapE)
_ZN39_INTERNAL_c7650aca_4_k_cu_8d132415_35444cuda3std6ranges3__45__cpo4swapE:
	.zero		1
.L_8:


//--------------------- .nv.constant0._ZN7cutlass13device_kernelINS_4gemm6kernel13GemmUniversalIN4cute5tupleIJiiiiEEENS1_10collective13CollectiveMmaINS1_34MainloopSm90TmaGmmaWarpSpecializedILi3ENS5_IJNS4_1CILi2EEENSA_ILi1EEESC_EEENS1_35KernelTmaWarpSpecializedCooperativeEEENS5_IJNSA_ILi256EEESG_NSA_ILi128EEEEEENS_10bfloat16_tENS5_IJlSC_lEEESJ_SK_NS4_8TiledMMAINS4_8MMA_AtomIJNS4_4SM904GMMA28MMA_64x256x16_F32BF16BF16_SSILNSO_5MajorE0ELSQ_0ELNSO_7ScaleInE1ELSR_1EEEEEENS4_6LayoutISD_NS5_IJSC_NSA_ILi0EEESV_EEEEENS5_IJNS4_10UnderscoreESY_SY_EEEEENS4_13SM90_TMA_LOADENS4_14ComposedLayoutINS4_7SwizzleILi3ELi4ELi3EEENS4_18smem_ptr_flag_bitsILi16EEENSU_INS5_IJNSA_ILi8EEENSA_ILi64EEEEEENS5_IJS18_SC_EEEEEEEvNS4_8identityENS4_23SM90_TMA_LOAD_MULTICASTES1C_vS1D_EENS_8epilogue10collective6detail29Sm90TmaWarpSpecializedAdapterINS1H_15DefaultEpilogueISJ_SK_SK_NS1G_6thread17LinearCombinationISJ_Li1EffLNS1L_9ScaleType4KindE0ELNS_15FloatRoundStyleE2ESJ_EENS1_15EpilogueDefaultEEEEEvvEEEEvNT_6ParamsE --------------------------
	.section	.nv.constant0._ZN7cutlass13device_kernelINS_4gemm6kernel13GemmUniversalIN4cute5tupleIJiiiiEEENS1_10collective13CollectiveMmaINS1_34MainloopSm90TmaGmmaWarpSpecializedILi3ENS5_IJNS4_1CILi2EEENSA_ILi1EEESC_EEENS1_35KernelTmaWarpSpecializedCooperativeEEENS5_IJNSA_ILi256EEESG_NSA_ILi128EEEEEENS_10bfloat16_tENS5_IJlSC_lEEESJ_SK_NS4_8TiledMMAINS4_8MMA_AtomIJNS4_4SM904GMMA28MMA_64x256x16_F32BF16BF16_SSILNSO_5MajorE0ELSQ_0ELNSO_7ScaleInE1ELSR_1EEEEEENS4_6LayoutISD_NS5_IJSC_NSA_ILi0EEESV_EEEEENS5_IJNS4_10UnderscoreESY_SY_EEEEENS4_13SM90_TMA_LOADENS4_14ComposedLayoutINS4_7SwizzleILi3ELi4ELi3EEENS4_18smem_ptr_flag_bitsILi16EEENSU_INS5_IJNSA_ILi8EEENSA_ILi64EEEEEENS5_IJS18_SC_EEEEEEEvNS4_8identityENS4_23SM90_TMA_LOAD_MULTICASTES1C_vS1D_EENS_8epilogue10collective6detail29Sm90TmaWarpSpecializedAdapterINS1H_15DefaultEpilogueISJ_SK_SK_NS1G_6thread17LinearCombinationISJ_Li1EffLNS1L_9ScaleType4KindE0ELNS_15FloatRoundStyleE2ESJ_EENS1_15EpilogueDefaultEEEEEvvEEEEvNT_6ParamsE,"a",@progbits
	.sectionflags	@""
	.align	4
.nv.constant0._ZN7cutlass13device_kernelINS_4gemm6kernel13GemmUniversalIN4cute5tupleIJiiiiEEENS1_10collective13CollectiveMmaINS1_34MainloopSm90TmaGmmaWarpSpecializedILi3ENS5_IJNS4_1CILi2EEENSA_ILi1EEESC_EEENS1_35KernelTmaWarpSpecializedCooperativeEEENS5_IJNSA_ILi256EEESG_NSA_ILi128EEEEEENS_10bfloat16_tENS5_IJlSC_lEEESJ_SK_NS4_8TiledMMAINS4_8MMA_AtomIJNS4_4SM904GMMA28MMA_64x256x16_F32BF16BF16_SSILNSO_5MajorE0ELSQ_0ELNSO_7ScaleInE1ELSR_1EEEEEENS4_6LayoutISD_NS5_IJSC_NSA_ILi0EEESV_EEEEENS5_IJNS4_10UnderscoreESY_SY_EEEEENS4_13SM90_TMA_LOADENS4_14ComposedLayoutINS4_7SwizzleILi3ELi4ELi3EEENS4_18smem_ptr_flag_bitsILi16EEENSU_INS5_IJNSA_ILi8EEENSA_ILi64EEEEEENS5_IJS18_SC_EEEEEEEvNS4_8identityENS4_23SM90_TMA_LOAD_MULTICASTES1C_vS1D_EENS_8epilogue10collective6detail29Sm90TmaWarpSpecializedAdapterINS1H_15DefaultEpilogueISJ_SK_SK_NS1G_6thread17LinearCombinationISJ_Li1EffLNS1L_9ScaleType4KindE0ELNS_15FloatRoundStyleE2ESJ_EENS1_15EpilogueDefaultEEEEEvvEEEEvNT_6ParamsE:
	.zero		1664


//--------------------- SYMBOLS --------------------------

	.type		.nv.reservedSmem.offset0,@object
	.size		.nv.reservedSmem.offset0,0x4
	.type		__assertfail,@function
